//
// Generated by NVIDIA NVVM Compiler
//
// Compiler Build ID: CL-36424714
// Cuda compilation tools, release 13.0, V13.0.88
// Based on NVVM 20.0.0
//

.version 9.0
.target sm_100
.address_size 64

	// .globl	_Z10gemm_optimPfS_S_ffiii
// _ZZ10gemm_optimPfS_S_ffiiiE3s_A has been demoted
// _ZZ10gemm_optimPfS_S_ffiiiE3s_B has been demoted

.visible .entry _Z10gemm_optimPfS_S_ffiii(
	.param .u64 .ptr .align 1 _Z10gemm_optimPfS_S_ffiii_param_0,
	.param .u64 .ptr .align 1 _Z10gemm_optimPfS_S_ffiii_param_1,
	.param .u64 .ptr .align 1 _Z10gemm_optimPfS_S_ffiii_param_2,
	.param .f32 _Z10gemm_optimPfS_S_ffiii_param_3,
	.param .f32 _Z10gemm_optimPfS_S_ffiii_param_4,
	.param .u32 _Z10gemm_optimPfS_S_ffiii_param_5,
	.param .u32 _Z10gemm_optimPfS_S_ffiii_param_6,
	.param .u32 _Z10gemm_optimPfS_S_ffiii_param_7
)
{
	.reg .pred 	%p<291>;
	.reg .b32 	%r<1201>;
	.reg .b32 	%f<1835>;
	.reg .b64 	%rd<256>;
	// demoted variable
	.shared .align 4 .b8 _ZZ10gemm_optimPfS_S_ffiiiE3s_A[4096];
	// demoted variable
	.shared .align 4 .b8 _ZZ10gemm_optimPfS_S_ffiiiE3s_B[4096];
	ld.param.f32 	%f198, [_Z10gemm_optimPfS_S_ffiii_param_4];
	ld.param.u32 	%r28, [_Z10gemm_optimPfS_S_ffiii_param_5];
	ld.param.u32 	%r29, [_Z10gemm_optimPfS_S_ffiii_param_6];
	ld.param.u32 	%r30, [_Z10gemm_optimPfS_S_ffiii_param_7];
	setp.lt.s32 	%p1, %r30, 1;
	mov.f32 	%f1771, 0f00000000;
	mov.f32 	%f1772, %f1771;
	mov.f32 	%f1773, %f1771;
	mov.f32 	%f1774, %f1771;
	mov.f32 	%f1775, %f1771;
	mov.f32 	%f1776, %f1771;
	mov.f32 	%f1777, %f1771;
	mov.f32 	%f1778, %f1771;
	mov.f32 	%f1779, %f1771;
	mov.f32 	%f1780, %f1771;
	mov.f32 	%f1781, %f1771;
	mov.f32 	%f1782, %f1771;
	mov.f32 	%f1783, %f1771;
	mov.f32 	%f1784, %f1771;
	mov.f32 	%f1785, %f1771;
	mov.f32 	%f1786, %f1771;
	mov.f32 	%f1787, %f1771;
	mov.f32 	%f1788, %f1771;
	mov.f32 	%f1789, %f1771;
	mov.f32 	%f1790, %f1771;
	mov.f32 	%f1791, %f1771;
	mov.f32 	%f1792, %f1771;
	mov.f32 	%f1793, %f1771;
	mov.f32 	%f1794, %f1771;
	mov.f32 	%f1795, %f1771;
	mov.f32 	%f1796, %f1771;
	mov.f32 	%f1797, %f1771;
	mov.f32 	%f1798, %f1771;
	mov.f32 	%f1799, %f1771;
	mov.f32 	%f1800, %f1771;
	mov.f32 	%f1801, %f1771;
	mov.f32 	%f1802, %f1771;
	mov.f32 	%f1803, %f1771;
	mov.f32 	%f1804, %f1771;
	mov.f32 	%f1805, %f1771;
	mov.f32 	%f1806, %f1771;
	mov.f32 	%f1807, %f1771;
	mov.f32 	%f1808, %f1771;
	mov.f32 	%f1809, %f1771;
	mov.f32 	%f1810, %f1771;
	mov.f32 	%f1811, %f1771;
	mov.f32 	%f1812, %f1771;
	mov.f32 	%f1813, %f1771;
	mov.f32 	%f1814, %f1771;
	mov.f32 	%f1815, %f1771;
	mov.f32 	%f1816, %f1771;
	mov.f32 	%f1817, %f1771;
	mov.f32 	%f1818, %f1771;
	mov.f32 	%f1819, %f1771;
	mov.f32 	%f1820, %f1771;
	mov.f32 	%f1821, %f1771;
	mov.f32 	%f1822, %f1771;
	mov.f32 	%f1823, %f1771;
	mov.f32 	%f1824, %f1771;
	mov.f32 	%f1825, %f1771;
	mov.f32 	%f1826, %f1771;
	mov.f32 	%f1827, %f1771;
	mov.f32 	%f1828, %f1771;
	mov.f32 	%f1829, %f1771;
	mov.f32 	%f1830, %f1771;
	mov.f32 	%f1831, %f1771;
	mov.f32 	%f1832, %f1771;
	mov.f32 	%f1833, %f1771;
	mov.f32 	%f1834, %f1771;
	@%p1 bra 	$L__BB0_97;
	mov.b32 	%r1200, 0;
	mov.f32 	%f1771, 0f00000000;
	mov.u32 	%r32, %ctaid.y;
	shl.b32 	%r33, %r32, 6;
	mov.u32 	%r34, %tid.y;
	shl.b32 	%r35, %r34, 3;
	add.s32 	%r36, %r33, %r35;
	mov.u32 	%r38, %tid.x;
$L__BB0_2:
	setp.ge.s32 	%p2, %r36, %r28;
	shl.b32 	%r37, %r1200, 4;
	add.s32 	%r39, %r37, %r38;
	setp.ge.s32 	%p3, %r39, %r30;
	mov.f32 	%f1769, 0f00000000;
	or.pred  	%p4, %p2, %p3;
	@%p4 bra 	$L__BB0_4;
	ld.param.u64 	%rd219, [_Z10gemm_optimPfS_S_ffiii_param_0];
	mov.u32 	%r41, %ctaid.y;
	shl.b32 	%r42, %r41, 6;
	mov.u32 	%r43, %tid.y;
	shl.b32 	%r44, %r43, 3;
	add.s32 	%r45, %r42, %r44;
	mov.u32 	%r47, %tid.x;
	add.s32 	%r48, %r37, %r47;
	mad.lo.s32 	%r49, %r45, %r30, %r48;
	cvta.to.global.u64 	%rd14, %rd219;
	mul.wide.u32 	%rd15, %r49, 4;
	add.s64 	%rd16, %rd14, %rd15;
	ld.global.f32 	%f1769, [%rd16];
$L__BB0_4:
	mov.u32 	%r50, %ctaid.y;
	shl.b32 	%r51, %r50, 6;
	mov.u32 	%r52, %tid.y;
	shl.b32 	%r53, %r52, 3;
	add.s32 	%r54, %r51, %r53;
	setp.lt.s32 	%p5, %r54, %r28;
	shl.b32 	%r55, %r52, 9;
	mov.u32 	%r56, _ZZ10gemm_optimPfS_S_ffiiiE3s_A;
	add.s32 	%r57, %r56, %r55;
	mov.u32 	%r58, %tid.x;
	shl.b32 	%r59, %r58, 2;
	add.s32 	%r60, %r57, %r59;
	st.shared.f32 	[%r60], %f1769;
	add.s32 	%r62, %r37, %r58;
	add.s32 	%r64, %r62, 8;
	setp.lt.s32 	%p6, %r64, %r30;
	and.pred  	%p7, %p5, %p6;
	@%p7 bra 	$L__BB0_6;
	mov.b32 	%r72, 0;
	st.shared.u32 	[%r60+32], %r72;
	bra.uni 	$L__BB0_7;
$L__BB0_6:
	ld.param.u64 	%rd220, [_Z10gemm_optimPfS_S_ffiii_param_0];
	mov.u32 	%r73, %ctaid.y;
	shl.b32 	%r74, %r73, 6;
	mov.u32 	%r75, %tid.y;
	shl.b32 	%r76, %r75, 3;
	add.s32 	%r77, %r74, %r76;
	mov.u32 	%r79, %tid.x;
	add.s32 	%r80, %r37, %r79;
	mad.lo.s32 	%r81, %r77, %r30, %r80;
	cvta.to.global.u64 	%rd17, %rd220;
	mul.wide.u32 	%rd18, %r81, 4;
	add.s64 	%rd19, %rd17, %rd18;
	ld.global.f32 	%f202, [%rd19+32];
	shl.b32 	%r82, %r75, 9;
	mov.u32 	%r83, _ZZ10gemm_optimPfS_S_ffiiiE3s_A;
	add.s32 	%r84, %r83, %r82;
	shl.b32 	%r85, %r79, 2;
	add.s32 	%r86, %r84, %r85;
	st.shared.f32 	[%r86+32], %f202;
$L__BB0_7:
	mov.u32 	%r88, %tid.x;
	add.s32 	%r89, %r37, %r88;
	setp.lt.s32 	%p8, %r89, %r30;
	mov.u32 	%r91, %ctaid.y;
	shl.b32 	%r92, %r91, 6;
	mov.u32 	%r93, %tid.y;
	shl.b32 	%r94, %r93, 3;
	add.s32 	%r95, %r92, %r94;
	or.b32  	%r96, %r95, 1;
	setp.lt.s32 	%p9, %r96, %r28;
	and.pred  	%p10, %p9, %p8;
	@%p10 bra 	$L__BB0_9;
	shl.b32 	%r98, %r93, 9;
	mov.u32 	%r99, _ZZ10gemm_optimPfS_S_ffiiiE3s_A;
	add.s32 	%r100, %r99, %r98;
	shl.b32 	%r102, %r88, 2;
	add.s32 	%r103, %r100, %r102;
	mov.b32 	%r104, 0;
	st.shared.u32 	[%r103+64], %r104;
	bra.uni 	$L__BB0_10;
$L__BB0_9:
	ld.param.u64 	%rd221, [_Z10gemm_optimPfS_S_ffiii_param_0];
	mov.u32 	%r105, %ctaid.y;
	shl.b32 	%r106, %r105, 6;
	mov.u32 	%r107, %tid.y;
	shl.b32 	%r108, %r107, 3;
	add.s32 	%r109, %r106, %r108;
	mad.lo.s32 	%r110, %r109, %r30, %r30;
	mov.u32 	%r112, %tid.x;
	add.s32 	%r113, %r37, %r112;
	add.s32 	%r114, %r113, %r110;
	cvta.to.global.u64 	%rd20, %rd221;
	mul.wide.u32 	%rd21, %r114, 4;
	add.s64 	%rd22, %rd20, %rd21;
	ld.global.f32 	%f203, [%rd22];
	shl.b32 	%r115, %r107, 9;
	mov.u32 	%r116, _ZZ10gemm_optimPfS_S_ffiiiE3s_A;
	add.s32 	%r117, %r116, %r115;
	shl.b32 	%r118, %r112, 2;
	add.s32 	%r119, %r117, %r118;
	st.shared.f32 	[%r119+64], %f203;
$L__BB0_10:
	mov.u32 	%r121, %tid.x;
	add.s32 	%r122, %r37, %r121;
	add.s32 	%r124, %r122, 8;
	setp.lt.s32 	%p11, %r124, %r30;
	mov.u32 	%r125, %ctaid.y;
	shl.b32 	%r126, %r125, 6;
	mov.u32 	%r127, %tid.y;
	shl.b32 	%r128, %r127, 3;
	add.s32 	%r129, %r126, %r128;
	or.b32  	%r130, %r129, 1;
	setp.lt.s32 	%p12, %r130, %r28;
	and.pred  	%p13, %p12, %p11;
	@%p13 bra 	$L__BB0_12;
	shl.b32 	%r132, %r127, 9;
	mov.u32 	%r133, _ZZ10gemm_optimPfS_S_ffiiiE3s_A;
	add.s32 	%r134, %r133, %r132;
	shl.b32 	%r136, %r121, 2;
	add.s32 	%r137, %r134, %r136;
	mov.b32 	%r138, 0;
	st.shared.u32 	[%r137+96], %r138;
	bra.uni 	$L__BB0_13;
$L__BB0_12:
	ld.param.u64 	%rd222, [_Z10gemm_optimPfS_S_ffiii_param_0];
	mov.u32 	%r139, %ctaid.y;
	shl.b32 	%r140, %r139, 6;
	mov.u32 	%r141, %tid.y;
	shl.b32 	%r142, %r141, 3;
	add.s32 	%r143, %r140, %r142;
	mad.lo.s32 	%r144, %r143, %r30, %r30;
	cvt.u64.u32 	%rd23, %r144;
	shl.b32 	%r145, %r1200, 4;
	mov.u32 	%r146, %tid.x;
	add.s32 	%r147, %r145, %r146;
	cvt.u64.u32 	%rd24, %r147;
	add.s64 	%rd25, %rd24, %rd23;
	cvta.to.global.u64 	%rd26, %rd222;
	shl.b64 	%rd27, %rd25, 2;
	add.s64 	%rd28, %rd26, %rd27;
	ld.global.f32 	%f204, [%rd28+32];
	shl.b32 	%r148, %r141, 9;
	mov.u32 	%r149, _ZZ10gemm_optimPfS_S_ffiiiE3s_A;
	add.s32 	%r150, %r149, %r148;
	shl.b32 	%r151, %r146, 2;
	add.s32 	%r152, %r150, %r151;
	st.shared.f32 	[%r152+96], %f204;
$L__BB0_13:
	shl.b32 	%r153, %r1200, 4;
	mov.u32 	%r154, %tid.x;
	add.s32 	%r155, %r153, %r154;
	setp.lt.s32 	%p14, %r155, %r30;
	mov.u32 	%r157, %ctaid.y;
	shl.b32 	%r158, %r157, 6;
	mov.u32 	%r159, %tid.y;
	shl.b32 	%r160, %r159, 3;
	add.s32 	%r161, %r158, %r160;
	or.b32  	%r162, %r161, 2;
	setp.lt.s32 	%p15, %r162, %r28;
	and.pred  	%p16, %p15, %p14;
	@%p16 bra 	$L__BB0_15;
	shl.b32 	%r164, %r159, 9;
	mov.u32 	%r165, _ZZ10gemm_optimPfS_S_ffiiiE3s_A;
	add.s32 	%r166, %r165, %r164;
	shl.b32 	%r168, %r154, 2;
	add.s32 	%r169, %r166, %r168;
	mov.b32 	%r170, 0;
	st.shared.u32 	[%r169+128], %r170;
	bra.uni 	$L__BB0_16;
$L__BB0_15:
	ld.param.u64 	%rd223, [_Z10gemm_optimPfS_S_ffiii_param_0];
	mov.u32 	%r171, %ctaid.y;
	shl.b32 	%r172, %r171, 6;
	mov.u32 	%r173, %tid.y;
	shl.b32 	%r174, %r173, 3;
	add.s32 	%r175, %r172, %r174;
	mad.lo.s32 	%r176, %r175, %r30, %r30;
	add.s32 	%r177, %r176, %r30;
	mov.u32 	%r179, %tid.x;
	add.s32 	%r180, %r153, %r179;
	add.s32 	%r181, %r180, %r177;
	cvta.to.global.u64 	%rd29, %rd223;
	mul.wide.u32 	%rd30, %r181, 4;
	add.s64 	%rd31, %rd29, %rd30;
	ld.global.f32 	%f205, [%rd31];
	shl.b32 	%r182, %r173, 9;
	mov.u32 	%r183, _ZZ10gemm_optimPfS_S_ffiiiE3s_A;
	add.s32 	%r184, %r183, %r182;
	shl.b32 	%r185, %r179, 2;
	add.s32 	%r186, %r184, %r185;
	st.shared.f32 	[%r186+128], %f205;
$L__BB0_16:
	mov.u32 	%r188, %tid.x;
	add.s32 	%r189, %r153, %r188;
	add.s32 	%r191, %r189, 8;
	setp.lt.s32 	%p17, %r191, %r30;
	mov.u32 	%r192, %ctaid.y;
	shl.b32 	%r193, %r192, 6;
	mov.u32 	%r194, %tid.y;
	shl.b32 	%r195, %r194, 3;
	add.s32 	%r196, %r193, %r195;
	or.b32  	%r197, %r196, 2;
	setp.lt.s32 	%p18, %r197, %r28;
	and.pred  	%p19, %p18, %p17;
	@%p19 bra 	$L__BB0_18;
	shl.b32 	%r199, %r194, 9;
	mov.u32 	%r200, _ZZ10gemm_optimPfS_S_ffiiiE3s_A;
	add.s32 	%r201, %r200, %r199;
	shl.b32 	%r203, %r188, 2;
	add.s32 	%r204, %r201, %r203;
	mov.b32 	%r205, 0;
	st.shared.u32 	[%r204+160], %r205;
	bra.uni 	$L__BB0_19;
$L__BB0_18:
	ld.param.u64 	%rd224, [_Z10gemm_optimPfS_S_ffiii_param_0];
	mov.u32 	%r206, %ctaid.y;
	shl.b32 	%r207, %r206, 6;
	mov.u32 	%r208, %tid.y;
	shl.b32 	%r209, %r208, 3;
	add.s32 	%r210, %r207, %r209;
	mad.lo.s32 	%r211, %r210, %r30, %r30;
	add.s32 	%r212, %r211, %r30;
	cvt.u64.u32 	%rd32, %r212;
	shl.b32 	%r213, %r1200, 4;
	mov.u32 	%r214, %tid.x;
	add.s32 	%r215, %r213, %r214;
	cvt.u64.u32 	%rd33, %r215;
	add.s64 	%rd34, %rd33, %rd32;
	cvta.to.global.u64 	%rd35, %rd224;
	shl.b64 	%rd36, %rd34, 2;
	add.s64 	%rd37, %rd35, %rd36;
	ld.global.f32 	%f206, [%rd37+32];
	shl.b32 	%r216, %r208, 9;
	mov.u32 	%r217, _ZZ10gemm_optimPfS_S_ffiiiE3s_A;
	add.s32 	%r218, %r217, %r216;
	shl.b32 	%r219, %r214, 2;
	add.s32 	%r220, %r218, %r219;
	st.shared.f32 	[%r220+160], %f206;
$L__BB0_19:
	shl.b32 	%r221, %r1200, 4;
	mov.u32 	%r222, %tid.x;
	add.s32 	%r223, %r221, %r222;
	setp.lt.s32 	%p20, %r223, %r30;
	mov.u32 	%r225, %ctaid.y;
	shl.b32 	%r226, %r225, 6;
	mov.u32 	%r227, %tid.y;
	shl.b32 	%r228, %r227, 3;
	add.s32 	%r229, %r226, %r228;
	or.b32  	%r230, %r229, 3;
	setp.lt.s32 	%p21, %r230, %r28;
	and.pred  	%p22, %p21, %p20;
	@%p22 bra 	$L__BB0_21;
	shl.b32 	%r232, %r227, 9;
	mov.u32 	%r233, _ZZ10gemm_optimPfS_S_ffiiiE3s_A;
	add.s32 	%r234, %r233, %r232;
	shl.b32 	%r236, %r222, 2;
	add.s32 	%r237, %r234, %r236;
	mov.b32 	%r238, 0;
	st.shared.u32 	[%r237+192], %r238;
	bra.uni 	$L__BB0_22;
$L__BB0_21:
	ld.param.u64 	%rd225, [_Z10gemm_optimPfS_S_ffiii_param_0];
	mov.u32 	%r239, %ctaid.y;
	shl.b32 	%r240, %r239, 6;
	mov.u32 	%r241, %tid.y;
	shl.b32 	%r242, %r241, 3;
	add.s32 	%r243, %r240, %r242;
	mad.lo.s32 	%r244, %r243, %r30, %r30;
	add.s32 	%r245, %r244, %r30;
	add.s32 	%r246, %r245, %r30;
	mov.u32 	%r248, %tid.x;
	add.s32 	%r249, %r221, %r248;
	add.s32 	%r250, %r249, %r246;
	cvta.to.global.u64 	%rd38, %rd225;
	mul.wide.u32 	%rd39, %r250, 4;
	add.s64 	%rd40, %rd38, %rd39;
	ld.global.f32 	%f207, [%rd40];
	shl.b32 	%r251, %r241, 9;
	mov.u32 	%r252, _ZZ10gemm_optimPfS_S_ffiiiE3s_A;
	add.s32 	%r253, %r252, %r251;
	shl.b32 	%r254, %r248, 2;
	add.s32 	%r255, %r253, %r254;
	st.shared.f32 	[%r255+192], %f207;
$L__BB0_22:
	mov.u32 	%r257, %tid.x;
	add.s32 	%r258, %r221, %r257;
	add.s32 	%r260, %r258, 8;
	setp.lt.s32 	%p23, %r260, %r30;
	mov.u32 	%r261, %ctaid.y;
	shl.b32 	%r262, %r261, 6;
	mov.u32 	%r263, %tid.y;
	shl.b32 	%r264, %r263, 3;
	add.s32 	%r265, %r262, %r264;
	or.b32  	%r266, %r265, 3;
	setp.lt.s32 	%p24, %r266, %r28;
	and.pred  	%p25, %p24, %p23;
	@%p25 bra 	$L__BB0_24;
	shl.b32 	%r268, %r263, 9;
	mov.u32 	%r269, _ZZ10gemm_optimPfS_S_ffiiiE3s_A;
	add.s32 	%r270, %r269, %r268;
	shl.b32 	%r272, %r257, 2;
	add.s32 	%r273, %r270, %r272;
	mov.b32 	%r274, 0;
	st.shared.u32 	[%r273+224], %r274;
	bra.uni 	$L__BB0_25;
$L__BB0_24:
	ld.param.u64 	%rd226, [_Z10gemm_optimPfS_S_ffiii_param_0];
	mov.u32 	%r275, %ctaid.y;
	shl.b32 	%r276, %r275, 6;
	mov.u32 	%r277, %tid.y;
	shl.b32 	%r278, %r277, 3;
	add.s32 	%r279, %r276, %r278;
	mad.lo.s32 	%r280, %r279, %r30, %r30;
	add.s32 	%r281, %r280, %r30;
	add.s32 	%r282, %r281, %r30;
	cvt.u64.u32 	%rd41, %r282;
	shl.b32 	%r283, %r1200, 4;
	mov.u32 	%r284, %tid.x;
	add.s32 	%r285, %r283, %r284;
	cvt.u64.u32 	%rd42, %r285;
	add.s64 	%rd43, %rd42, %rd41;
	cvta.to.global.u64 	%rd44, %rd226;
	shl.b64 	%rd45, %rd43, 2;
	add.s64 	%rd46, %rd44, %rd45;
	ld.global.f32 	%f208, [%rd46+32];
	shl.b32 	%r286, %r277, 9;
	mov.u32 	%r287, _ZZ10gemm_optimPfS_S_ffiiiE3s_A;
	add.s32 	%r288, %r287, %r286;
	shl.b32 	%r289, %r284, 2;
	add.s32 	%r290, %r288, %r289;
	st.shared.f32 	[%r290+224], %f208;
$L__BB0_25:
	shl.b32 	%r291, %r1200, 4;
	mov.u32 	%r292, %tid.x;
	add.s32 	%r293, %r291, %r292;
	setp.lt.s32 	%p26, %r293, %r30;
	mov.u32 	%r295, %ctaid.y;
	shl.b32 	%r296, %r295, 6;
	mov.u32 	%r297, %tid.y;
	shl.b32 	%r298, %r297, 3;
	add.s32 	%r299, %r296, %r298;
	or.b32  	%r300, %r299, 4;
	setp.lt.s32 	%p27, %r300, %r28;
	and.pred  	%p28, %p27, %p26;
	@%p28 bra 	$L__BB0_27;
	shl.b32 	%r302, %r297, 9;
	mov.u32 	%r303, _ZZ10gemm_optimPfS_S_ffiiiE3s_A;
	add.s32 	%r304, %r303, %r302;
	shl.b32 	%r306, %r292, 2;
	add.s32 	%r307, %r304, %r306;
	mov.b32 	%r308, 0;
	st.shared.u32 	[%r307+256], %r308;
	bra.uni 	$L__BB0_28;
$L__BB0_27:
	ld.param.u64 	%rd227, [_Z10gemm_optimPfS_S_ffiii_param_0];
	mov.u32 	%r309, %ctaid.y;
	shl.b32 	%r310, %r309, 6;
	mov.u32 	%r311, %tid.y;
	shl.b32 	%r312, %r311, 3;
	add.s32 	%r313, %r310, %r312;
	mad.lo.s32 	%r314, %r313, %r30, %r30;
	add.s32 	%r315, %r314, %r30;
	add.s32 	%r316, %r315, %r30;
	add.s32 	%r317, %r316, %r30;
	mov.u32 	%r319, %tid.x;
	add.s32 	%r320, %r291, %r319;
	add.s32 	%r321, %r320, %r317;
	cvta.to.global.u64 	%rd47, %rd227;
	mul.wide.u32 	%rd48, %r321, 4;
	add.s64 	%rd49, %rd47, %rd48;
	ld.global.f32 	%f209, [%rd49];
	shl.b32 	%r322, %r311, 9;
	mov.u32 	%r323, _ZZ10gemm_optimPfS_S_ffiiiE3s_A;
	add.s32 	%r324, %r323, %r322;
	shl.b32 	%r325, %r319, 2;
	add.s32 	%r326, %r324, %r325;
	st.shared.f32 	[%r326+256], %f209;
$L__BB0_28:
	mov.u32 	%r328, %tid.x;
	add.s32 	%r329, %r291, %r328;
	add.s32 	%r331, %r329, 8;
	setp.lt.s32 	%p29, %r331, %r30;
	mov.u32 	%r332, %ctaid.y;
	shl.b32 	%r333, %r332, 6;
	mov.u32 	%r334, %tid.y;
	shl.b32 	%r335, %r334, 3;
	add.s32 	%r336, %r333, %r335;
	or.b32  	%r337, %r336, 4;
	setp.lt.s32 	%p30, %r337, %r28;
	and.pred  	%p31, %p30, %p29;
	@%p31 bra 	$L__BB0_30;
	shl.b32 	%r339, %r334, 9;
	mov.u32 	%r340, _ZZ10gemm_optimPfS_S_ffiiiE3s_A;
	add.s32 	%r341, %r340, %r339;
	shl.b32 	%r343, %r328, 2;
	add.s32 	%r344, %r341, %r343;
	mov.b32 	%r345, 0;
	st.shared.u32 	[%r344+288], %r345;
	bra.uni 	$L__BB0_31;
$L__BB0_30:
	ld.param.u64 	%rd228, [_Z10gemm_optimPfS_S_ffiii_param_0];
	mov.u32 	%r346, %ctaid.y;
	shl.b32 	%r347, %r346, 6;
	mov.u32 	%r348, %tid.y;
	shl.b32 	%r349, %r348, 3;
	add.s32 	%r350, %r347, %r349;
	mad.lo.s32 	%r351, %r350, %r30, %r30;
	add.s32 	%r352, %r351, %r30;
	add.s32 	%r353, %r352, %r30;
	add.s32 	%r354, %r353, %r30;
	cvt.u64.u32 	%rd50, %r354;
	shl.b32 	%r355, %r1200, 4;
	mov.u32 	%r356, %tid.x;
	add.s32 	%r357, %r355, %r356;
	cvt.u64.u32 	%rd51, %r357;
	add.s64 	%rd52, %rd51, %rd50;
	cvta.to.global.u64 	%rd53, %rd228;
	shl.b64 	%rd54, %rd52, 2;
	add.s64 	%rd55, %rd53, %rd54;
	ld.global.f32 	%f210, [%rd55+32];
	shl.b32 	%r358, %r348, 9;
	mov.u32 	%r359, _ZZ10gemm_optimPfS_S_ffiiiE3s_A;
	add.s32 	%r360, %r359, %r358;
	shl.b32 	%r361, %r356, 2;
	add.s32 	%r362, %r360, %r361;
	st.shared.f32 	[%r362+288], %f210;
$L__BB0_31:
	shl.b32 	%r363, %r1200, 4;
	mov.u32 	%r364, %tid.x;
	add.s32 	%r365, %r363, %r364;
	setp.lt.s32 	%p32, %r365, %r30;
	mov.u32 	%r367, %ctaid.y;
	shl.b32 	%r368, %r367, 6;
	mov.u32 	%r369, %tid.y;
	shl.b32 	%r370, %r369, 3;
	add.s32 	%r371, %r368, %r370;
	or.b32  	%r372, %r371, 5;
	setp.lt.s32 	%p33, %r372, %r28;
	and.pred  	%p34, %p33, %p32;
	@%p34 bra 	$L__BB0_33;
	shl.b32 	%r374, %r369, 9;
	mov.u32 	%r375, _ZZ10gemm_optimPfS_S_ffiiiE3s_A;
	add.s32 	%r376, %r375, %r374;
	shl.b32 	%r378, %r364, 2;
	add.s32 	%r379, %r376, %r378;
	mov.b32 	%r380, 0;
	st.shared.u32 	[%r379+320], %r380;
	bra.uni 	$L__BB0_34;
$L__BB0_33:
	ld.param.u64 	%rd229, [_Z10gemm_optimPfS_S_ffiii_param_0];
	mov.u32 	%r381, %ctaid.y;
	shl.b32 	%r382, %r381, 6;
	mov.u32 	%r383, %tid.y;
	shl.b32 	%r384, %r383, 3;
	add.s32 	%r385, %r382, %r384;
	mad.lo.s32 	%r386, %r385, %r30, %r30;
	add.s32 	%r387, %r386, %r30;
	add.s32 	%r388, %r387, %r30;
	add.s32 	%r389, %r388, %r30;
	add.s32 	%r390, %r389, %r30;
	mov.u32 	%r392, %tid.x;
	add.s32 	%r393, %r363, %r392;
	add.s32 	%r394, %r393, %r390;
	cvta.to.global.u64 	%rd56, %rd229;
	mul.wide.u32 	%rd57, %r394, 4;
	add.s64 	%rd58, %rd56, %rd57;
	ld.global.f32 	%f211, [%rd58];
	shl.b32 	%r395, %r383, 9;
	mov.u32 	%r396, _ZZ10gemm_optimPfS_S_ffiiiE3s_A;
	add.s32 	%r397, %r396, %r395;
	shl.b32 	%r398, %r392, 2;
	add.s32 	%r399, %r397, %r398;
	st.shared.f32 	[%r399+320], %f211;
$L__BB0_34:
	mov.u32 	%r401, %tid.x;
	add.s32 	%r402, %r363, %r401;
	add.s32 	%r404, %r402, 8;
	setp.lt.s32 	%p35, %r404, %r30;
	mov.u32 	%r405, %ctaid.y;
	shl.b32 	%r406, %r405, 6;
	mov.u32 	%r407, %tid.y;
	shl.b32 	%r408, %r407, 3;
	add.s32 	%r409, %r406, %r408;
	or.b32  	%r410, %r409, 5;
	setp.lt.s32 	%p36, %r410, %r28;
	and.pred  	%p37, %p36, %p35;
	@%p37 bra 	$L__BB0_36;
	shl.b32 	%r412, %r407, 9;
	mov.u32 	%r413, _ZZ10gemm_optimPfS_S_ffiiiE3s_A;
	add.s32 	%r414, %r413, %r412;
	shl.b32 	%r416, %r401, 2;
	add.s32 	%r417, %r414, %r416;
	mov.b32 	%r418, 0;
	st.shared.u32 	[%r417+352], %r418;
	bra.uni 	$L__BB0_37;
$L__BB0_36:
	ld.param.u64 	%rd230, [_Z10gemm_optimPfS_S_ffiii_param_0];
	mov.u32 	%r419, %ctaid.y;
	shl.b32 	%r420, %r419, 6;
	mov.u32 	%r421, %tid.y;
	shl.b32 	%r422, %r421, 3;
	add.s32 	%r423, %r420, %r422;
	mad.lo.s32 	%r424, %r423, %r30, %r30;
	add.s32 	%r425, %r424, %r30;
	add.s32 	%r426, %r425, %r30;
	add.s32 	%r427, %r426, %r30;
	add.s32 	%r428, %r427, %r30;
	cvt.u64.u32 	%rd59, %r428;
	shl.b32 	%r429, %r1200, 4;
	mov.u32 	%r430, %tid.x;
	add.s32 	%r431, %r429, %r430;
	cvt.u64.u32 	%rd60, %r431;
	add.s64 	%rd61, %rd60, %rd59;
	cvta.to.global.u64 	%rd62, %rd230;
	shl.b64 	%rd63, %rd61, 2;
	add.s64 	%rd64, %rd62, %rd63;
	ld.global.f32 	%f212, [%rd64+32];
	shl.b32 	%r432, %r421, 9;
	mov.u32 	%r433, _ZZ10gemm_optimPfS_S_ffiiiE3s_A;
	add.s32 	%r434, %r433, %r432;
	shl.b32 	%r435, %r430, 2;
	add.s32 	%r436, %r434, %r435;
	st.shared.f32 	[%r436+352], %f212;
$L__BB0_37:
	shl.b32 	%r437, %r1200, 4;
	mov.u32 	%r438, %tid.x;
	add.s32 	%r439, %r437, %r438;
	setp.lt.s32 	%p38, %r439, %r30;
	mov.u32 	%r441, %ctaid.y;
	shl.b32 	%r442, %r441, 6;
	mov.u32 	%r443, %tid.y;
	shl.b32 	%r444, %r443, 3;
	add.s32 	%r445, %r442, %r444;
	or.b32  	%r446, %r445, 6;
	setp.lt.s32 	%p39, %r446, %r28;
	and.pred  	%p40, %p39, %p38;
	@%p40 bra 	$L__BB0_39;
	shl.b32 	%r448, %r443, 9;
	mov.u32 	%r449, _ZZ10gemm_optimPfS_S_ffiiiE3s_A;
	add.s32 	%r450, %r449, %r448;
	shl.b32 	%r452, %r438, 2;
	add.s32 	%r453, %r450, %r452;
	mov.b32 	%r454, 0;
	st.shared.u32 	[%r453+384], %r454;
	bra.uni 	$L__BB0_40;
$L__BB0_39:
	ld.param.u64 	%rd231, [_Z10gemm_optimPfS_S_ffiii_param_0];
	mov.u32 	%r455, %ctaid.y;
	shl.b32 	%r456, %r455, 6;
	mov.u32 	%r457, %tid.y;
	shl.b32 	%r458, %r457, 3;
	add.s32 	%r459, %r456, %r458;
	mad.lo.s32 	%r460, %r459, %r30, %r30;
	add.s32 	%r461, %r460, %r30;
	add.s32 	%r462, %r461, %r30;
	add.s32 	%r463, %r462, %r30;
	add.s32 	%r464, %r463, %r30;
	add.s32 	%r465, %r464, %r30;
	mov.u32 	%r467, %tid.x;
	add.s32 	%r468, %r437, %r467;
	add.s32 	%r469, %r468, %r465;
	cvta.to.global.u64 	%rd65, %rd231;
	mul.wide.u32 	%rd66, %r469, 4;
	add.s64 	%rd67, %rd65, %rd66;
	ld.global.f32 	%f213, [%rd67];
	shl.b32 	%r470, %r457, 9;
	mov.u32 	%r471, _ZZ10gemm_optimPfS_S_ffiiiE3s_A;
	add.s32 	%r472, %r471, %r470;
	shl.b32 	%r473, %r467, 2;
	add.s32 	%r474, %r472, %r473;
	st.shared.f32 	[%r474+384], %f213;
$L__BB0_40:
	mov.u32 	%r476, %tid.x;
	add.s32 	%r477, %r437, %r476;
	add.s32 	%r479, %r477, 8;
	setp.lt.s32 	%p41, %r479, %r30;
	mov.u32 	%r480, %ctaid.y;
	shl.b32 	%r481, %r480, 6;
	mov.u32 	%r482, %tid.y;
	shl.b32 	%r483, %r482, 3;
	add.s32 	%r484, %r481, %r483;
	or.b32  	%r485, %r484, 6;
	setp.lt.s32 	%p42, %r485, %r28;
	and.pred  	%p43, %p42, %p41;
	@%p43 bra 	$L__BB0_42;
	shl.b32 	%r487, %r482, 9;
	mov.u32 	%r488, _ZZ10gemm_optimPfS_S_ffiiiE3s_A;
	add.s32 	%r489, %r488, %r487;
	shl.b32 	%r491, %r476, 2;
	add.s32 	%r492, %r489, %r491;
	mov.b32 	%r493, 0;
	st.shared.u32 	[%r492+416], %r493;
	bra.uni 	$L__BB0_43;
$L__BB0_42:
	ld.param.u64 	%rd232, [_Z10gemm_optimPfS_S_ffiii_param_0];
	mov.u32 	%r494, %ctaid.y;
	shl.b32 	%r495, %r494, 6;
	mov.u32 	%r496, %tid.y;
	shl.b32 	%r497, %r496, 3;
	add.s32 	%r498, %r495, %r497;
	mad.lo.s32 	%r499, %r498, %r30, %r30;
	add.s32 	%r500, %r499, %r30;
	add.s32 	%r501, %r500, %r30;
	add.s32 	%r502, %r501, %r30;
	add.s32 	%r503, %r502, %r30;
	add.s32 	%r504, %r503, %r30;
	cvt.u64.u32 	%rd68, %r504;
	shl.b32 	%r505, %r1200, 4;
	mov.u32 	%r506, %tid.x;
	add.s32 	%r507, %r505, %r506;
	cvt.u64.u32 	%rd69, %r507;
	add.s64 	%rd70, %rd69, %rd68;
	cvta.to.global.u64 	%rd71, %rd232;
	shl.b64 	%rd72, %rd70, 2;
	add.s64 	%rd73, %rd71, %rd72;
	ld.global.f32 	%f214, [%rd73+32];
	shl.b32 	%r508, %r496, 9;
	mov.u32 	%r509, _ZZ10gemm_optimPfS_S_ffiiiE3s_A;
	add.s32 	%r510, %r509, %r508;
	shl.b32 	%r511, %r506, 2;
	add.s32 	%r512, %r510, %r511;
	st.shared.f32 	[%r512+416], %f214;
$L__BB0_43:
	shl.b32 	%r513, %r1200, 4;
	mov.u32 	%r514, %tid.x;
	add.s32 	%r515, %r513, %r514;
	setp.lt.s32 	%p44, %r515, %r30;
	mov.u32 	%r517, %ctaid.y;
	shl.b32 	%r518, %r517, 6;
	mov.u32 	%r519, %tid.y;
	shl.b32 	%r520, %r519, 3;
	add.s32 	%r521, %r518, %r520;
	or.b32  	%r522, %r521, 7;
	setp.lt.s32 	%p45, %r522, %r28;
	and.pred  	%p46, %p45, %p44;
	@%p46 bra 	$L__BB0_45;
	shl.b32 	%r524, %r519, 9;
	mov.u32 	%r525, _ZZ10gemm_optimPfS_S_ffiiiE3s_A;
	add.s32 	%r526, %r525, %r524;
	shl.b32 	%r528, %r514, 2;
	add.s32 	%r529, %r526, %r528;
	mov.b32 	%r530, 0;
	st.shared.u32 	[%r529+448], %r530;
	bra.uni 	$L__BB0_46;
$L__BB0_45:
	ld.param.u64 	%rd233, [_Z10gemm_optimPfS_S_ffiii_param_0];
	mov.u32 	%r531, %ctaid.y;
	shl.b32 	%r532, %r531, 6;
	mov.u32 	%r533, %tid.y;
	shl.b32 	%r534, %r533, 3;
	add.s32 	%r535, %r532, %r534;
	mad.lo.s32 	%r536, %r535, %r30, %r30;
	add.s32 	%r537, %r536, %r30;
	add.s32 	%r538, %r537, %r30;
	add.s32 	%r539, %r538, %r30;
	add.s32 	%r540, %r539, %r30;
	add.s32 	%r541, %r540, %r30;
	add.s32 	%r542, %r541, %r30;
	mov.u32 	%r544, %tid.x;
	add.s32 	%r545, %r513, %r544;
	add.s32 	%r546, %r545, %r542;
	cvta.to.global.u64 	%rd74, %rd233;
	mul.wide.u32 	%rd75, %r546, 4;
	add.s64 	%rd76, %rd74, %rd75;
	ld.global.f32 	%f215, [%rd76];
	shl.b32 	%r547, %r533, 9;
	mov.u32 	%r548, _ZZ10gemm_optimPfS_S_ffiiiE3s_A;
	add.s32 	%r549, %r548, %r547;
	shl.b32 	%r550, %r544, 2;
	add.s32 	%r551, %r549, %r550;
	st.shared.f32 	[%r551+448], %f215;
$L__BB0_46:
	mov.u32 	%r553, %tid.x;
	add.s32 	%r554, %r513, %r553;
	add.s32 	%r556, %r554, 8;
	setp.lt.s32 	%p47, %r556, %r30;
	mov.u32 	%r557, %ctaid.y;
	shl.b32 	%r558, %r557, 6;
	mov.u32 	%r559, %tid.y;
	shl.b32 	%r560, %r559, 3;
	add.s32 	%r561, %r558, %r560;
	or.b32  	%r562, %r561, 7;
	setp.lt.s32 	%p48, %r562, %r28;
	and.pred  	%p49, %p48, %p47;
	@%p49 bra 	$L__BB0_48;
	shl.b32 	%r564, %r559, 9;
	mov.u32 	%r565, _ZZ10gemm_optimPfS_S_ffiiiE3s_A;
	add.s32 	%r566, %r565, %r564;
	shl.b32 	%r568, %r553, 2;
	add.s32 	%r569, %r566, %r568;
	mov.b32 	%r570, 0;
	st.shared.u32 	[%r569+480], %r570;
	bra.uni 	$L__BB0_49;
$L__BB0_48:
	ld.param.u64 	%rd234, [_Z10gemm_optimPfS_S_ffiii_param_0];
	mov.u32 	%r571, %ctaid.y;
	shl.b32 	%r572, %r571, 6;
	mov.u32 	%r573, %tid.y;
	shl.b32 	%r574, %r573, 3;
	add.s32 	%r575, %r572, %r574;
	mad.lo.s32 	%r576, %r575, %r30, %r30;
	add.s32 	%r577, %r576, %r30;
	add.s32 	%r578, %r577, %r30;
	add.s32 	%r579, %r578, %r30;
	add.s32 	%r580, %r579, %r30;
	add.s32 	%r581, %r580, %r30;
	add.s32 	%r582, %r581, %r30;
	cvt.u64.u32 	%rd77, %r582;
	shl.b32 	%r583, %r1200, 4;
	mov.u32 	%r584, %tid.x;
	add.s32 	%r585, %r583, %r584;
	cvt.u64.u32 	%rd78, %r585;
	add.s64 	%rd79, %rd78, %rd77;
	cvta.to.global.u64 	%rd80, %rd234;
	shl.b64 	%rd81, %rd79, 2;
	add.s64 	%rd82, %rd80, %rd81;
	ld.global.f32 	%f216, [%rd82+32];
	shl.b32 	%r586, %r573, 9;
	mov.u32 	%r587, _ZZ10gemm_optimPfS_S_ffiiiE3s_A;
	add.s32 	%r588, %r587, %r586;
	shl.b32 	%r589, %r584, 2;
	add.s32 	%r590, %r588, %r589;
	st.shared.f32 	[%r590+480], %f216;
$L__BB0_49:
	mov.u32 	%r591, %ctaid.x;
	shl.b32 	%r592, %r591, 6;
	mov.u32 	%r593, %tid.x;
	shl.b32 	%r594, %r593, 3;
	add.s32 	%r595, %r592, %r594;
	setp.ge.s32 	%p50, %r595, %r29;
	shl.b32 	%r597, %r1200, 4;
	mov.u32 	%r598, %tid.y;
	add.s32 	%r599, %r597, %r598;
	setp.ge.s32 	%p51, %r599, %r30;
	mov.f32 	%f1770, 0f00000000;
	or.pred  	%p52, %p51, %p50;
	@%p52 bra 	$L__BB0_51;
	ld.param.u64 	%rd235, [_Z10gemm_optimPfS_S_ffiii_param_1];
	shl.b32 	%r600, %r1200, 4;
	add.s32 	%r602, %r600, %r598;
	mov.u32 	%r603, %ctaid.x;
	shl.b32 	%r604, %r603, 6;
	mov.u32 	%r605, %tid.x;
	shl.b32 	%r606, %r605, 3;
	add.s32 	%r607, %r604, %r606;
	mad.lo.s32 	%r608, %r602, %r29, %r607;
	cvta.to.global.u64 	%rd83, %rd235;
	mul.wide.s32 	%rd84, %r608, 4;
	add.s64 	%rd85, %rd83, %rd84;
	ld.global.f32 	%f1770, [%rd85];
$L__BB0_51:
	setp.lt.s32 	%p53, %r599, %r30;
	mov.u32 	%r614, %tid.x;
	shl.b32 	%r615, %r614, 3;
	add.s32 	%r616, %r592, %r615;
	add.s32 	%r618, %r616, 1;
	setp.lt.s32 	%p54, %r618, %r29;
	shl.b32 	%r619, %r598, 8;
	mov.u32 	%r620, _ZZ10gemm_optimPfS_S_ffiiiE3s_B;
	add.s32 	%r621, %r620, %r619;
	shl.b32 	%r622, %r614, 5;
	add.s32 	%r623, %r621, %r622;
	st.shared.f32 	[%r623], %f1770;
	and.pred  	%p55, %p53, %p54;
	@%p55 bra 	$L__BB0_53;
	mov.b32 	%r631, 0;
	st.shared.u32 	[%r623+4], %r631;
	bra.uni 	$L__BB0_54;
$L__BB0_53:
	ld.param.u64 	%rd236, [_Z10gemm_optimPfS_S_ffiii_param_1];
	cvta.to.global.u64 	%rd86, %rd236;
	mov.u32 	%r632, %ctaid.x;
	shl.b32 	%r633, %r632, 6;
	mov.u32 	%r634, %tid.x;
	shl.b32 	%r635, %r634, 3;
	add.s32 	%r636, %r633, %r635;
	cvt.u64.u32 	%rd87, %r636;
	shl.b32 	%r637, %r1200, 4;
	mov.u32 	%r638, %tid.y;
	add.s32 	%r639, %r637, %r638;
	mul.lo.s32 	%r640, %r639, %r29;
	cvt.s64.s32 	%rd88, %r640;
	add.s64 	%rd89, %rd87, %rd88;
	shl.b64 	%rd90, %rd89, 2;
	add.s64 	%rd91, %rd86, %rd90;
	ld.global.f32 	%f218, [%rd91+4];
	shl.b32 	%r641, %r638, 8;
	mov.u32 	%r642, _ZZ10gemm_optimPfS_S_ffiiiE3s_B;
	add.s32 	%r643, %r642, %r641;
	shl.b32 	%r644, %r634, 5;
	add.s32 	%r645, %r643, %r644;
	st.shared.f32 	[%r645+4], %f218;
$L__BB0_54:
	shl.b32 	%r646, %r1200, 4;
	mov.u32 	%r647, %tid.y;
	add.s32 	%r648, %r646, %r647;
	setp.lt.s32 	%p56, %r648, %r30;
	mov.u32 	%r649, %ctaid.x;
	shl.b32 	%r650, %r649, 6;
	mov.u32 	%r651, %tid.x;
	shl.b32 	%r652, %r651, 3;
	add.s32 	%r653, %r650, %r652;
	add.s32 	%r655, %r653, 2;
	setp.lt.s32 	%p57, %r655, %r29;
	and.pred  	%p58, %p56, %p57;
	@%p58 bra 	$L__BB0_56;
	shl.b32 	%r657, %r647, 8;
	mov.u32 	%r658, _ZZ10gemm_optimPfS_S_ffiiiE3s_B;
	add.s32 	%r659, %r658, %r657;
	shl.b32 	%r661, %r651, 5;
	add.s32 	%r662, %r659, %r661;
	mov.b32 	%r663, 0;
	st.shared.u32 	[%r662+8], %r663;
	bra.uni 	$L__BB0_57;
$L__BB0_56:
	ld.param.u64 	%rd237, [_Z10gemm_optimPfS_S_ffiii_param_1];
	cvta.to.global.u64 	%rd92, %rd237;
	mov.u32 	%r664, %ctaid.x;
	shl.b32 	%r665, %r664, 6;
	mov.u32 	%r666, %tid.x;
	shl.b32 	%r667, %r666, 3;
	add.s32 	%r668, %r665, %r667;
	cvt.u64.u32 	%rd93, %r668;
	shl.b32 	%r669, %r1200, 4;
	mov.u32 	%r670, %tid.y;
	add.s32 	%r671, %r669, %r670;
	mul.lo.s32 	%r672, %r671, %r29;
	cvt.s64.s32 	%rd94, %r672;
	add.s64 	%rd95, %rd93, %rd94;
	shl.b64 	%rd96, %rd95, 2;
	add.s64 	%rd97, %rd92, %rd96;
	ld.global.f32 	%f219, [%rd97+8];
	shl.b32 	%r673, %r670, 8;
	mov.u32 	%r674, _ZZ10gemm_optimPfS_S_ffiiiE3s_B;
	add.s32 	%r675, %r674, %r673;
	shl.b32 	%r676, %r666, 5;
	add.s32 	%r677, %r675, %r676;
	st.shared.f32 	[%r677+8], %f219;
$L__BB0_57:
	shl.b32 	%r678, %r1200, 4;
	mov.u32 	%r679, %tid.y;
	add.s32 	%r680, %r678, %r679;
	setp.lt.s32 	%p59, %r680, %r30;
	mov.u32 	%r681, %ctaid.x;
	shl.b32 	%r682, %r681, 6;
	mov.u32 	%r683, %tid.x;
	shl.b32 	%r684, %r683, 3;
	add.s32 	%r685, %r682, %r684;
	add.s32 	%r687, %r685, 3;
	setp.lt.s32 	%p60, %r687, %r29;
	and.pred  	%p61, %p59, %p60;
	@%p61 bra 	$L__BB0_59;
	shl.b32 	%r689, %r679, 8;
	mov.u32 	%r690, _ZZ10gemm_optimPfS_S_ffiiiE3s_B;
	add.s32 	%r691, %r690, %r689;
	shl.b32 	%r693, %r683, 5;
	add.s32 	%r694, %r691, %r693;
	mov.b32 	%r695, 0;
	st.shared.u32 	[%r694+12], %r695;
	bra.uni 	$L__BB0_60;
$L__BB0_59:
	ld.param.u64 	%rd238, [_Z10gemm_optimPfS_S_ffiii_param_1];
	cvta.to.global.u64 	%rd98, %rd238;
	mov.u32 	%r696, %ctaid.x;
	shl.b32 	%r697, %r696, 6;
	mov.u32 	%r698, %tid.x;
	shl.b32 	%r699, %r698, 3;
	add.s32 	%r700, %r697, %r699;
	cvt.u64.u32 	%rd99, %r700;
	shl.b32 	%r701, %r1200, 4;
	mov.u32 	%r702, %tid.y;
	add.s32 	%r703, %r701, %r702;
	mul.lo.s32 	%r704, %r703, %r29;
	cvt.s64.s32 	%rd100, %r704;
	add.s64 	%rd101, %rd99, %rd100;
	shl.b64 	%rd102, %rd101, 2;
	add.s64 	%rd103, %rd98, %rd102;
	ld.global.f32 	%f220, [%rd103+12];
	shl.b32 	%r705, %r702, 8;
	mov.u32 	%r706, _ZZ10gemm_optimPfS_S_ffiiiE3s_B;
	add.s32 	%r707, %r706, %r705;
	shl.b32 	%r708, %r698, 5;
	add.s32 	%r709, %r707, %r708;
	st.shared.f32 	[%r709+12], %f220;
$L__BB0_60:
	shl.b32 	%r710, %r1200, 4;
	mov.u32 	%r711, %tid.y;
	add.s32 	%r712, %r710, %r711;
	setp.lt.s32 	%p62, %r712, %r30;
	mov.u32 	%r713, %ctaid.x;
	shl.b32 	%r714, %r713, 6;
	mov.u32 	%r715, %tid.x;
	shl.b32 	%r716, %r715, 3;
	add.s32 	%r717, %r714, %r716;
	add.s32 	%r719, %r717, 4;
	setp.lt.s32 	%p63, %r719, %r29;
	and.pred  	%p64, %p62, %p63;
	@%p64 bra 	$L__BB0_62;
	shl.b32 	%r721, %r711, 8;
	mov.u32 	%r722, _ZZ10gemm_optimPfS_S_ffiiiE3s_B;
	add.s32 	%r723, %r722, %r721;
	shl.b32 	%r725, %r715, 5;
	add.s32 	%r726, %r723, %r725;
	mov.b32 	%r727, 0;
	st.shared.u32 	[%r726+16], %r727;
	bra.uni 	$L__BB0_63;
$L__BB0_62:
	ld.param.u64 	%rd239, [_Z10gemm_optimPfS_S_ffiii_param_1];
	cvta.to.global.u64 	%rd104, %rd239;
	mov.u32 	%r728, %ctaid.x;
	shl.b32 	%r729, %r728, 6;
	mov.u32 	%r730, %tid.x;
	shl.b32 	%r731, %r730, 3;
	add.s32 	%r732, %r729, %r731;
	cvt.u64.u32 	%rd105, %r732;
	shl.b32 	%r733, %r1200, 4;
	mov.u32 	%r734, %tid.y;
	add.s32 	%r735, %r733, %r734;
	mul.lo.s32 	%r736, %r735, %r29;
	cvt.s64.s32 	%rd106, %r736;
	add.s64 	%rd107, %rd105, %rd106;
	shl.b64 	%rd108, %rd107, 2;
	add.s64 	%rd109, %rd104, %rd108;
	ld.global.f32 	%f221, [%rd109+16];
	shl.b32 	%r737, %r734, 8;
	mov.u32 	%r738, _ZZ10gemm_optimPfS_S_ffiiiE3s_B;
	add.s32 	%r739, %r738, %r737;
	shl.b32 	%r740, %r730, 5;
	add.s32 	%r741, %r739, %r740;
	st.shared.f32 	[%r741+16], %f221;
$L__BB0_63:
	shl.b32 	%r742, %r1200, 4;
	mov.u32 	%r743, %tid.y;
	add.s32 	%r744, %r742, %r743;
	setp.lt.s32 	%p65, %r744, %r30;
	mov.u32 	%r745, %ctaid.x;
	shl.b32 	%r746, %r745, 6;
	mov.u32 	%r747, %tid.x;
	shl.b32 	%r748, %r747, 3;
	add.s32 	%r749, %r746, %r748;
	add.s32 	%r751, %r749, 5;
	setp.lt.s32 	%p66, %r751, %r29;
	and.pred  	%p67, %p65, %p66;
	@%p67 bra 	$L__BB0_65;
	shl.b32 	%r753, %r743, 8;
	mov.u32 	%r754, _ZZ10gemm_optimPfS_S_ffiiiE3s_B;
	add.s32 	%r755, %r754, %r753;
	shl.b32 	%r757, %r747, 5;
	add.s32 	%r758, %r755, %r757;
	mov.b32 	%r759, 0;
	st.shared.u32 	[%r758+20], %r759;
	bra.uni 	$L__BB0_66;
$L__BB0_65:
	ld.param.u64 	%rd240, [_Z10gemm_optimPfS_S_ffiii_param_1];
	cvta.to.global.u64 	%rd110, %rd240;
	mov.u32 	%r760, %ctaid.x;
	shl.b32 	%r761, %r760, 6;
	mov.u32 	%r762, %tid.x;
	shl.b32 	%r763, %r762, 3;
	add.s32 	%r764, %r761, %r763;
	cvt.u64.u32 	%rd111, %r764;
	shl.b32 	%r765, %r1200, 4;
	mov.u32 	%r766, %tid.y;
	add.s32 	%r767, %r765, %r766;
	mul.lo.s32 	%r768, %r767, %r29;
	cvt.s64.s32 	%rd112, %r768;
	add.s64 	%rd113, %rd111, %rd112;
	shl.b64 	%rd114, %rd113, 2;
	add.s64 	%rd115, %rd110, %rd114;
	ld.global.f32 	%f222, [%rd115+20];
	shl.b32 	%r769, %r766, 8;
	mov.u32 	%r770, _ZZ10gemm_optimPfS_S_ffiiiE3s_B;
	add.s32 	%r771, %r770, %r769;
	shl.b32 	%r772, %r762, 5;
	add.s32 	%r773, %r771, %r772;
	st.shared.f32 	[%r773+20], %f222;
$L__BB0_66:
	shl.b32 	%r774, %r1200, 4;
	mov.u32 	%r775, %tid.y;
	add.s32 	%r776, %r774, %r775;
	setp.lt.s32 	%p68, %r776, %r30;
	mov.u32 	%r777, %ctaid.x;
	shl.b32 	%r778, %r777, 6;
	mov.u32 	%r779, %tid.x;
	shl.b32 	%r780, %r779, 3;
	add.s32 	%r781, %r778, %r780;
	add.s32 	%r783, %r781, 6;
	setp.lt.s32 	%p69, %r783, %r29;
	and.pred  	%p70, %p68, %p69;
	@%p70 bra 	$L__BB0_68;
	shl.b32 	%r785, %r775, 8;
	mov.u32 	%r786, _ZZ10gemm_optimPfS_S_ffiiiE3s_B;
	add.s32 	%r787, %r786, %r785;
	shl.b32 	%r789, %r779, 5;
	add.s32 	%r790, %r787, %r789;
	mov.b32 	%r791, 0;
	st.shared.u32 	[%r790+24], %r791;
	bra.uni 	$L__BB0_69;
$L__BB0_68:
	ld.param.u64 	%rd241, [_Z10gemm_optimPfS_S_ffiii_param_1];
	cvta.to.global.u64 	%rd116, %rd241;
	mov.u32 	%r792, %ctaid.x;
	shl.b32 	%r793, %r792, 6;
	mov.u32 	%r794, %tid.x;
	shl.b32 	%r795, %r794, 3;
	add.s32 	%r796, %r793, %r795;
	cvt.u64.u32 	%rd117, %r796;
	shl.b32 	%r797, %r1200, 4;
	mov.u32 	%r798, %tid.y;
	add.s32 	%r799, %r797, %r798;
	mul.lo.s32 	%r800, %r799, %r29;
	cvt.s64.s32 	%rd118, %r800;
	add.s64 	%rd119, %rd117, %rd118;
	shl.b64 	%rd120, %rd119, 2;
	add.s64 	%rd121, %rd116, %rd120;
	ld.global.f32 	%f223, [%rd121+24];
	shl.b32 	%r801, %r798, 8;
	mov.u32 	%r802, _ZZ10gemm_optimPfS_S_ffiiiE3s_B;
	add.s32 	%r803, %r802, %r801;
	shl.b32 	%r804, %r794, 5;
	add.s32 	%r805, %r803, %r804;
	st.shared.f32 	[%r805+24], %f223;
$L__BB0_69:
	shl.b32 	%r806, %r1200, 4;
	mov.u32 	%r807, %tid.y;
	add.s32 	%r808, %r806, %r807;
	setp.lt.s32 	%p71, %r808, %r30;
	mov.u32 	%r809, %ctaid.x;
	shl.b32 	%r810, %r809, 6;
	mov.u32 	%r811, %tid.x;
	shl.b32 	%r812, %r811, 3;
	add.s32 	%r813, %r810, %r812;
	add.s32 	%r815, %r813, 7;
	setp.lt.s32 	%p72, %r815, %r29;
	and.pred  	%p73, %p71, %p72;
	@%p73 bra 	$L__BB0_71;
	shl.b32 	%r817, %r807, 8;
	mov.u32 	%r818, _ZZ10gemm_optimPfS_S_ffiiiE3s_B;
	add.s32 	%r819, %r818, %r817;
	shl.b32 	%r821, %r811, 5;
	add.s32 	%r822, %r819, %r821;
	mov.b32 	%r823, 0;
	st.shared.u32 	[%r822+28], %r823;
	bra.uni 	$L__BB0_72;
$L__BB0_71:
	ld.param.u64 	%rd242, [_Z10gemm_optimPfS_S_ffiii_param_1];
	cvta.to.global.u64 	%rd122, %rd242;
	mov.u32 	%r824, %ctaid.x;
	shl.b32 	%r825, %r824, 6;
	mov.u32 	%r826, %tid.x;
	shl.b32 	%r827, %r826, 3;
	add.s32 	%r828, %r825, %r827;
	cvt.u64.u32 	%rd123, %r828;
	shl.b32 	%r829, %r1200, 4;
	mov.u32 	%r830, %tid.y;
	add.s32 	%r831, %r829, %r830;
	mul.lo.s32 	%r832, %r831, %r29;
	cvt.s64.s32 	%rd124, %r832;
	add.s64 	%rd125, %rd123, %rd124;
	shl.b64 	%rd126, %rd125, 2;
	add.s64 	%rd127, %rd122, %rd126;
	ld.global.f32 	%f224, [%rd127+28];
	shl.b32 	%r833, %r830, 8;
	mov.u32 	%r834, _ZZ10gemm_optimPfS_S_ffiiiE3s_B;
	add.s32 	%r835, %r834, %r833;
	shl.b32 	%r836, %r826, 5;
	add.s32 	%r837, %r835, %r836;
	st.shared.f32 	[%r837+28], %f224;
$L__BB0_72:
	mov.u32 	%r838, %ctaid.x;
	shl.b32 	%r839, %r838, 6;
	mov.u32 	%r840, %tid.x;
	shl.b32 	%r841, %r840, 3;
	add.s32 	%r842, %r839, %r841;
	setp.lt.s32 	%p74, %r842, %r29;
	shl.b32 	%r844, %r1200, 4;
	mov.u32 	%r845, %tid.y;
	add.s32 	%r846, %r844, %r845;
	add.s32 	%r847, %r846, 8;
	setp.lt.s32 	%p75, %r847, %r30;
	and.pred  	%p76, %p75, %p74;
	@%p76 bra 	$L__BB0_74;
	shl.b32 	%r849, %r845, 8;
	mov.u32 	%r850, _ZZ10gemm_optimPfS_S_ffiiiE3s_B;
	add.s32 	%r851, %r850, %r849;
	shl.b32 	%r853, %r840, 5;
	add.s32 	%r854, %r851, %r853;
	mov.b32 	%r855, 0;
	st.shared.u32 	[%r854+2048], %r855;
	bra.uni 	$L__BB0_75;
$L__BB0_74:
	ld.param.u64 	%rd243, [_Z10gemm_optimPfS_S_ffiii_param_1];
	mov.u32 	%r857, %tid.y;
	add.s32 	%r858, %r844, %r857;
	shl.b32 	%r859, %r29, 3;
	mad.lo.s32 	%r860, %r858, %r29, %r859;
	mov.u32 	%r861, %ctaid.x;
	shl.b32 	%r862, %r861, 6;
	mov.u32 	%r863, %tid.x;
	shl.b32 	%r864, %r863, 3;
	add.s32 	%r865, %r862, %r864;
	add.s32 	%r866, %r865, %r860;
	cvta.to.global.u64 	%rd128, %rd243;
	mul.wide.s32 	%rd129, %r866, 4;
	add.s64 	%rd130, %rd128, %rd129;
	ld.global.f32 	%f225, [%rd130];
	shl.b32 	%r867, %r857, 8;
	mov.u32 	%r868, _ZZ10gemm_optimPfS_S_ffiiiE3s_B;
	add.s32 	%r869, %r868, %r867;
	shl.b32 	%r870, %r863, 5;
	add.s32 	%r871, %r869, %r870;
	st.shared.f32 	[%r871+2048], %f225;
$L__BB0_75:
	ld.param.u64 	%rd244, [_Z10gemm_optimPfS_S_ffiii_param_1];
	mov.u32 	%r873, %tid.y;
	add.s32 	%r874, %r844, %r873;
	add.s32 	%r875, %r874, 8;
	setp.lt.s32 	%p77, %r875, %r30;
	mov.u32 	%r876, %ctaid.x;
	shl.b32 	%r877, %r876, 6;
	mov.u32 	%r878, %tid.x;
	shl.b32 	%r879, %r878, 3;
	add.s32 	%r880, %r877, %r879;
	add.s32 	%r882, %r880, 1;
	setp.lt.s32 	%p78, %r882, %r29;
	and.pred  	%p79, %p77, %p78;
	shl.b32 	%r883, %r29, 3;
	mad.lo.s32 	%r884, %r874, %r29, %r883;
	cvt.s64.s32 	%rd131, %r884;
	cvt.u64.u32 	%rd132, %r880;
	add.s64 	%rd133, %rd132, %rd131;
	cvta.to.global.u64 	%rd134, %rd244;
	shl.b64 	%rd135, %rd133, 2;
	add.s64 	%rd1, %rd134, %rd135;
	@%p79 bra 	$L__BB0_77;
	shl.b32 	%r886, %r873, 8;
	mov.u32 	%r887, _ZZ10gemm_optimPfS_S_ffiiiE3s_B;
	add.s32 	%r888, %r887, %r886;
	shl.b32 	%r890, %r878, 5;
	add.s32 	%r891, %r888, %r890;
	mov.b32 	%r892, 0;
	st.shared.u32 	[%r891+2052], %r892;
	bra.uni 	$L__BB0_78;
$L__BB0_77:
	ld.global.f32 	%f226, [%rd1+4];
	shl.b32 	%r894, %r873, 8;
	mov.u32 	%r895, _ZZ10gemm_optimPfS_S_ffiiiE3s_B;
	add.s32 	%r896, %r895, %r894;
	mov.u32 	%r897, %tid.x;
	shl.b32 	%r898, %r897, 5;
	add.s32 	%r899, %r896, %r898;
	st.shared.f32 	[%r899+2052], %f226;
$L__BB0_78:
	add.s32 	%r902, %r844, %r873;
	add.s32 	%r903, %r902, 8;
	setp.lt.s32 	%p80, %r903, %r30;
	mov.u32 	%r904, %ctaid.x;
	shl.b32 	%r905, %r904, 6;
	shl.b32 	%r907, %r878, 3;
	add.s32 	%r908, %r905, %r907;
	add.s32 	%r910, %r908, 2;
	setp.lt.s32 	%p81, %r910, %r29;
	and.pred  	%p82, %p80, %p81;
	@%p82 bra 	$L__BB0_80;
	shl.b32 	%r912, %r873, 8;
	mov.u32 	%r913, _ZZ10gemm_optimPfS_S_ffiiiE3s_B;
	add.s32 	%r914, %r913, %r912;
	mov.u32 	%r915, %tid.x;
	shl.b32 	%r916, %r915, 5;
	add.s32 	%r917, %r914, %r916;
	mov.b32 	%r918, 0;
	st.shared.u32 	[%r917+2056], %r918;
	bra.uni 	$L__BB0_81;
$L__BB0_80:
	ld.global.f32 	%f227, [%rd1+8];
	shl.b32 	%r920, %r873, 8;
	mov.u32 	%r921, _ZZ10gemm_optimPfS_S_ffiiiE3s_B;
	add.s32 	%r922, %r921, %r920;
	mov.u32 	%r923, %tid.x;
	shl.b32 	%r924, %r923, 5;
	add.s32 	%r925, %r922, %r924;
	st.shared.f32 	[%r925+2056], %f227;
$L__BB0_81:
	mov.u32 	%r927, %tid.y;
	add.s32 	%r928, %r844, %r927;
	add.s32 	%r929, %r928, 8;
	setp.lt.s32 	%p83, %r929, %r30;
	mov.u32 	%r932, %tid.x;
	shl.b32 	%r933, %r932, 3;
	add.s32 	%r934, %r905, %r933;
	add.s32 	%r936, %r934, 3;
	setp.lt.s32 	%p84, %r936, %r29;
	and.pred  	%p85, %p83, %p84;
	@%p85 bra 	$L__BB0_83;
	shl.b32 	%r938, %r927, 8;
	mov.u32 	%r939, _ZZ10gemm_optimPfS_S_ffiiiE3s_B;
	add.s32 	%r940, %r939, %r938;
	shl.b32 	%r942, %r932, 5;
	add.s32 	%r943, %r940, %r942;
	mov.b32 	%r944, 0;
	st.shared.u32 	[%r943+2060], %r944;
	bra.uni 	$L__BB0_84;
$L__BB0_83:
	ld.global.f32 	%f228, [%rd1+12];
	shl.b32 	%r946, %r927, 8;
	mov.u32 	%r947, _ZZ10gemm_optimPfS_S_ffiiiE3s_B;
	add.s32 	%r948, %r947, %r946;
	mov.u32 	%r949, %tid.x;
	shl.b32 	%r950, %r949, 5;
	add.s32 	%r951, %r948, %r950;
	st.shared.f32 	[%r951+2060], %f228;
$L__BB0_84:
	add.s32 	%r954, %r844, %r927;
	add.s32 	%r955, %r954, 8;
	setp.lt.s32 	%p86, %r955, %r30;
	mov.u32 	%r956, %ctaid.x;
	shl.b32 	%r957, %r956, 6;
	shl.b32 	%r959, %r932, 3;
	add.s32 	%r960, %r957, %r959;
	add.s32 	%r962, %r960, 4;
	setp.lt.s32 	%p87, %r962, %r29;
	and.pred  	%p88, %p86, %p87;
	@%p88 bra 	$L__BB0_86;
	shl.b32 	%r964, %r927, 8;
	mov.u32 	%r965, _ZZ10gemm_optimPfS_S_ffiiiE3s_B;
	add.s32 	%r966, %r965, %r964;
	mov.u32 	%r967, %tid.x;
	shl.b32 	%r968, %r967, 5;
	add.s32 	%r969, %r966, %r968;
	mov.b32 	%r970, 0;
	st.shared.u32 	[%r969+2064], %r970;
	bra.uni 	$L__BB0_87;
$L__BB0_86:
	ld.global.f32 	%f229, [%rd1+16];
	shl.b32 	%r972, %r927, 8;
	mov.u32 	%r973, _ZZ10gemm_optimPfS_S_ffiiiE3s_B;
	add.s32 	%r974, %r973, %r972;
	mov.u32 	%r975, %tid.x;
	shl.b32 	%r976, %r975, 5;
	add.s32 	%r977, %r974, %r976;
	st.shared.f32 	[%r977+2064], %f229;
$L__BB0_87:
	mov.u32 	%r979, %tid.y;
	add.s32 	%r980, %r844, %r979;
	add.s32 	%r981, %r980, 8;
	setp.lt.s32 	%p89, %r981, %r30;
	mov.u32 	%r984, %tid.x;
	shl.b32 	%r985, %r984, 3;
	add.s32 	%r986, %r957, %r985;
	add.s32 	%r988, %r986, 5;
	setp.lt.s32 	%p90, %r988, %r29;
	and.pred  	%p91, %p89, %p90;
	@%p91 bra 	$L__BB0_89;
	shl.b32 	%r990, %r979, 8;
	mov.u32 	%r991, _ZZ10gemm_optimPfS_S_ffiiiE3s_B;
	add.s32 	%r992, %r991, %r990;
	shl.b32 	%r994, %r984, 5;
	add.s32 	%r995, %r992, %r994;
	mov.b32 	%r996, 0;
	st.shared.u32 	[%r995+2068], %r996;
	bra.uni 	$L__BB0_90;
$L__BB0_89:
	ld.global.f32 	%f230, [%rd1+20];
	shl.b32 	%r998, %r979, 8;
	mov.u32 	%r999, _ZZ10gemm_optimPfS_S_ffiiiE3s_B;
	add.s32 	%r1000, %r999, %r998;
	mov.u32 	%r1001, %tid.x;
	shl.b32 	%r1002, %r1001, 5;
	add.s32 	%r1003, %r1000, %r1002;
	st.shared.f32 	[%r1003+2068], %f230;
$L__BB0_90:
	add.s32 	%r1006, %r844, %r979;
	add.s32 	%r1007, %r1006, 8;
	setp.lt.s32 	%p92, %r1007, %r30;
	mov.u32 	%r1008, %ctaid.x;
	shl.b32 	%r1009, %r1008, 6;
	shl.b32 	%r1011, %r984, 3;
	add.s32 	%r1012, %r1009, %r1011;
	add.s32 	%r1014, %r1012, 6;
	setp.lt.s32 	%p93, %r1014, %r29;
	and.pred  	%p94, %p92, %p93;
	@%p94 bra 	$L__BB0_92;
	shl.b32 	%r1016, %r979, 8;
	mov.u32 	%r1017, _ZZ10gemm_optimPfS_S_ffiiiE3s_B;
	add.s32 	%r1018, %r1017, %r1016;
	mov.u32 	%r1019, %tid.x;
	shl.b32 	%r1020, %r1019, 5;
	add.s32 	%r1021, %r1018, %r1020;
	mov.b32 	%r1022, 0;
	st.shared.u32 	[%r1021+2072], %r1022;
	bra.uni 	$L__BB0_93;
$L__BB0_92:
	ld.global.f32 	%f231, [%rd1+24];
	shl.b32 	%r1024, %r979, 8;
	mov.u32 	%r1025, _ZZ10gemm_optimPfS_S_ffiiiE3s_B;
	add.s32 	%r1026, %r1025, %r1024;
	mov.u32 	%r1027, %tid.x;
	shl.b32 	%r1028, %r1027, 5;
	add.s32 	%r1029, %r1026, %r1028;
	st.shared.f32 	[%r1029+2072], %f231;
$L__BB0_93:
	mov.u32 	%r1031, %tid.y;
	add.s32 	%r1032, %r844, %r1031;
	add.s32 	%r1033, %r1032, 8;
	setp.lt.s32 	%p95, %r1033, %r30;
	mov.u32 	%r1036, %tid.x;
	shl.b32 	%r1037, %r1036, 3;
	add.s32 	%r1038, %r1009, %r1037;
	add.s32 	%r1040, %r1038, 7;
	setp.lt.s32 	%p96, %r1040, %r29;
	and.pred  	%p97, %p95, %p96;
	@%p97 bra 	$L__BB0_95;
	shl.b32 	%r1042, %r1031, 8;
	mov.u32 	%r1043, _ZZ10gemm_optimPfS_S_ffiiiE3s_B;
	add.s32 	%r1044, %r1043, %r1042;
	shl.b32 	%r1046, %r1036, 5;
	add.s32 	%r1047, %r1044, %r1046;
	mov.b32 	%r1048, 0;
	st.shared.u32 	[%r1047+2076], %r1048;
	bra.uni 	$L__BB0_96;
$L__BB0_95:
	ld.global.f32 	%f232, [%rd1+28];
	shl.b32 	%r1050, %r1031, 8;
	mov.u32 	%r1051, _ZZ10gemm_optimPfS_S_ffiiiE3s_B;
	add.s32 	%r1052, %r1051, %r1050;
	shl.b32 	%r1054, %r1036, 5;
	add.s32 	%r1055, %r1052, %r1054;
	st.shared.f32 	[%r1055+2076], %f232;
$L__BB0_96:
	bar.sync 	0;
	mov.u32 	%r1056, %tid.y;
	shl.b32 	%r1057, %r1056, 9;
	mov.u32 	%r1058, _ZZ10gemm_optimPfS_S_ffiiiE3s_A;
	add.s32 	%r1059, %r1058, %r1057;
	ld.shared.f32 	%f233, [%r1059];
	mov.u32 	%r1060, %tid.x;
	shl.b32 	%r1061, %r1060, 5;
	mov.u32 	%r1062, _ZZ10gemm_optimPfS_S_ffiiiE3s_B;
	add.s32 	%r1063, %r1062, %r1061;
	ld.shared.f32 	%f234, [%r1063];
	fma.rn.f32 	%f235, %f233, %f234, %f1834;
	ld.shared.f32 	%f236, [%r1063+4];
	fma.rn.f32 	%f237, %f233, %f236, %f1833;
	ld.shared.f32 	%f238, [%r1063+8];
	fma.rn.f32 	%f239, %f233, %f238, %f1832;
	ld.shared.f32 	%f240, [%r1063+12];
	fma.rn.f32 	%f241, %f233, %f240, %f1831;
	ld.shared.f32 	%f242, [%r1063+16];
	fma.rn.f32 	%f243, %f233, %f242, %f1830;
	ld.shared.f32 	%f244, [%r1063+20];
	fma.rn.f32 	%f245, %f233, %f244, %f1829;
	ld.shared.f32 	%f246, [%r1063+24];
	fma.rn.f32 	%f247, %f233, %f246, %f1828;
	ld.shared.f32 	%f248, [%r1063+28];
	fma.rn.f32 	%f249, %f233, %f248, %f1827;
	ld.shared.f32 	%f250, [%r1059+64];
	fma.rn.f32 	%f251, %f250, %f234, %f1826;
	fma.rn.f32 	%f252, %f250, %f236, %f1825;
	fma.rn.f32 	%f253, %f250, %f238, %f1824;
	fma.rn.f32 	%f254, %f250, %f240, %f1823;
	fma.rn.f32 	%f255, %f250, %f242, %f1822;
	fma.rn.f32 	%f256, %f250, %f244, %f1821;
	fma.rn.f32 	%f257, %f250, %f246, %f1820;
	fma.rn.f32 	%f258, %f250, %f248, %f1819;
	ld.shared.f32 	%f259, [%r1059+128];
	fma.rn.f32 	%f260, %f259, %f234, %f1818;
	fma.rn.f32 	%f261, %f259, %f236, %f1817;
	fma.rn.f32 	%f262, %f259, %f238, %f1816;
	fma.rn.f32 	%f263, %f259, %f240, %f1815;
	fma.rn.f32 	%f264, %f259, %f242, %f1814;
	fma.rn.f32 	%f265, %f259, %f244, %f1813;
	fma.rn.f32 	%f266, %f259, %f246, %f1812;
	fma.rn.f32 	%f267, %f259, %f248, %f1811;
	ld.shared.f32 	%f268, [%r1059+192];
	fma.rn.f32 	%f269, %f268, %f234, %f1810;
	fma.rn.f32 	%f270, %f268, %f236, %f1809;
	fma.rn.f32 	%f271, %f268, %f238, %f1808;
	fma.rn.f32 	%f272, %f268, %f240, %f1807;
	fma.rn.f32 	%f273, %f268, %f242, %f1806;
	fma.rn.f32 	%f274, %f268, %f244, %f1805;
	fma.rn.f32 	%f275, %f268, %f246, %f1804;
	fma.rn.f32 	%f276, %f268, %f248, %f1803;
	ld.shared.f32 	%f277, [%r1059+256];
	fma.rn.f32 	%f278, %f277, %f234, %f1802;
	fma.rn.f32 	%f279, %f277, %f236, %f1801;
	fma.rn.f32 	%f280, %f277, %f238, %f1800;
	fma.rn.f32 	%f281, %f277, %f240, %f1799;
	fma.rn.f32 	%f282, %f277, %f242, %f1798;
	fma.rn.f32 	%f283, %f277, %f244, %f1797;
	fma.rn.f32 	%f284, %f277, %f246, %f1796;
	fma.rn.f32 	%f285, %f277, %f248, %f1795;
	ld.shared.f32 	%f286, [%r1059+320];
	fma.rn.f32 	%f287, %f286, %f234, %f1794;
	fma.rn.f32 	%f288, %f286, %f236, %f1793;
	fma.rn.f32 	%f289, %f286, %f238, %f1792;
	fma.rn.f32 	%f290, %f286, %f240, %f1791;
	fma.rn.f32 	%f291, %f286, %f242, %f1790;
	fma.rn.f32 	%f292, %f286, %f244, %f1789;
	fma.rn.f32 	%f293, %f286, %f246, %f1788;
	fma.rn.f32 	%f294, %f286, %f248, %f1787;
	ld.shared.f32 	%f295, [%r1059+384];
	fma.rn.f32 	%f296, %f295, %f234, %f1786;
	fma.rn.f32 	%f297, %f295, %f236, %f1785;
	fma.rn.f32 	%f298, %f295, %f238, %f1784;
	fma.rn.f32 	%f299, %f295, %f240, %f1783;
	fma.rn.f32 	%f300, %f295, %f242, %f1782;
	fma.rn.f32 	%f301, %f295, %f244, %f1781;
	fma.rn.f32 	%f302, %f295, %f246, %f1780;
	fma.rn.f32 	%f303, %f295, %f248, %f1779;
	ld.shared.f32 	%f304, [%r1059+448];
	fma.rn.f32 	%f305, %f304, %f234, %f1778;
	fma.rn.f32 	%f306, %f304, %f236, %f1777;
	fma.rn.f32 	%f307, %f304, %f238, %f1776;
	fma.rn.f32 	%f308, %f304, %f240, %f1775;
	fma.rn.f32 	%f309, %f304, %f242, %f1774;
	fma.rn.f32 	%f310, %f304, %f244, %f1773;
	fma.rn.f32 	%f311, %f304, %f246, %f1772;
	fma.rn.f32 	%f312, %f304, %f248, %f1771;
	ld.shared.f32 	%f313, [%r1059+4];
	ld.shared.f32 	%f314, [%r1063+256];
	fma.rn.f32 	%f315, %f313, %f314, %f235;
	ld.shared.f32 	%f316, [%r1063+260];
	fma.rn.f32 	%f317, %f313, %f316, %f237;
	ld.shared.f32 	%f318, [%r1063+264];
	fma.rn.f32 	%f319, %f313, %f318, %f239;
	ld.shared.f32 	%f320, [%r1063+268];
	fma.rn.f32 	%f321, %f313, %f320, %f241;
	ld.shared.f32 	%f322, [%r1063+272];
	fma.rn.f32 	%f323, %f313, %f322, %f243;
	ld.shared.f32 	%f324, [%r1063+276];
	fma.rn.f32 	%f325, %f313, %f324, %f245;
	ld.shared.f32 	%f326, [%r1063+280];
	fma.rn.f32 	%f327, %f313, %f326, %f247;
	ld.shared.f32 	%f328, [%r1063+284];
	fma.rn.f32 	%f329, %f313, %f328, %f249;
	ld.shared.f32 	%f330, [%r1059+68];
	fma.rn.f32 	%f331, %f330, %f314, %f251;
	fma.rn.f32 	%f332, %f330, %f316, %f252;
	fma.rn.f32 	%f333, %f330, %f318, %f253;
	fma.rn.f32 	%f334, %f330, %f320, %f254;
	fma.rn.f32 	%f335, %f330, %f322, %f255;
	fma.rn.f32 	%f336, %f330, %f324, %f256;
	fma.rn.f32 	%f337, %f330, %f326, %f257;
	fma.rn.f32 	%f338, %f330, %f328, %f258;
	ld.shared.f32 	%f339, [%r1059+132];
	fma.rn.f32 	%f340, %f339, %f314, %f260;
	fma.rn.f32 	%f341, %f339, %f316, %f261;
	fma.rn.f32 	%f342, %f339, %f318, %f262;
	fma.rn.f32 	%f343, %f339, %f320, %f263;
	fma.rn.f32 	%f344, %f339, %f322, %f264;
	fma.rn.f32 	%f345, %f339, %f324, %f265;
	fma.rn.f32 	%f346, %f339, %f326, %f266;
	fma.rn.f32 	%f347, %f339, %f328, %f267;
	ld.shared.f32 	%f348, [%r1059+196];
	fma.rn.f32 	%f349, %f348, %f314, %f269;
	fma.rn.f32 	%f350, %f348, %f316, %f270;
	fma.rn.f32 	%f351, %f348, %f318, %f271;
	fma.rn.f32 	%f352, %f348, %f320, %f272;
	fma.rn.f32 	%f353, %f348, %f322, %f273;
	fma.rn.f32 	%f354, %f348, %f324, %f274;
	fma.rn.f32 	%f355, %f348, %f326, %f275;
	fma.rn.f32 	%f356, %f348, %f328, %f276;
	ld.shared.f32 	%f357, [%r1059+260];
	fma.rn.f32 	%f358, %f357, %f314, %f278;
	fma.rn.f32 	%f359, %f357, %f316, %f279;
	fma.rn.f32 	%f360, %f357, %f318, %f280;
	fma.rn.f32 	%f361, %f357, %f320, %f281;
	fma.rn.f32 	%f362, %f357, %f322, %f282;
	fma.rn.f32 	%f363, %f357, %f324, %f283;
	fma.rn.f32 	%f364, %f357, %f326, %f284;
	fma.rn.f32 	%f365, %f357, %f328, %f285;
	ld.shared.f32 	%f366, [%r1059+324];
	fma.rn.f32 	%f367, %f366, %f314, %f287;
	fma.rn.f32 	%f368, %f366, %f316, %f288;
	fma.rn.f32 	%f369, %f366, %f318, %f289;
	fma.rn.f32 	%f370, %f366, %f320, %f290;
	fma.rn.f32 	%f371, %f366, %f322, %f291;
	fma.rn.f32 	%f372, %f366, %f324, %f292;
	fma.rn.f32 	%f373, %f366, %f326, %f293;
	fma.rn.f32 	%f374, %f366, %f328, %f294;
	ld.shared.f32 	%f375, [%r1059+388];
	fma.rn.f32 	%f376, %f375, %f314, %f296;
	fma.rn.f32 	%f377, %f375, %f316, %f297;
	fma.rn.f32 	%f378, %f375, %f318, %f298;
	fma.rn.f32 	%f379, %f375, %f320, %f299;
	fma.rn.f32 	%f380, %f375, %f322, %f300;
	fma.rn.f32 	%f381, %f375, %f324, %f301;
	fma.rn.f32 	%f382, %f375, %f326, %f302;
	fma.rn.f32 	%f383, %f375, %f328, %f303;
	ld.shared.f32 	%f384, [%r1059+452];
	fma.rn.f32 	%f385, %f384, %f314, %f305;
	fma.rn.f32 	%f386, %f384, %f316, %f306;
	fma.rn.f32 	%f387, %f384, %f318, %f307;
	fma.rn.f32 	%f388, %f384, %f320, %f308;
	fma.rn.f32 	%f389, %f384, %f322, %f309;
	fma.rn.f32 	%f390, %f384, %f324, %f310;
	fma.rn.f32 	%f391, %f384, %f326, %f311;
	fma.rn.f32 	%f392, %f384, %f328, %f312;
	ld.shared.f32 	%f393, [%r1059+8];
	ld.shared.f32 	%f394, [%r1063+512];
	fma.rn.f32 	%f395, %f393, %f394, %f315;
	ld.shared.f32 	%f396, [%r1063+516];
	fma.rn.f32 	%f397, %f393, %f396, %f317;
	ld.shared.f32 	%f398, [%r1063+520];
	fma.rn.f32 	%f399, %f393, %f398, %f319;
	ld.shared.f32 	%f400, [%r1063+524];
	fma.rn.f32 	%f401, %f393, %f400, %f321;
	ld.shared.f32 	%f402, [%r1063+528];
	fma.rn.f32 	%f403, %f393, %f402, %f323;
	ld.shared.f32 	%f404, [%r1063+532];
	fma.rn.f32 	%f405, %f393, %f404, %f325;
	ld.shared.f32 	%f406, [%r1063+536];
	fma.rn.f32 	%f407, %f393, %f406, %f327;
	ld.shared.f32 	%f408, [%r1063+540];
	fma.rn.f32 	%f409, %f393, %f408, %f329;
	ld.shared.f32 	%f410, [%r1059+72];
	fma.rn.f32 	%f411, %f410, %f394, %f331;
	fma.rn.f32 	%f412, %f410, %f396, %f332;
	fma.rn.f32 	%f413, %f410, %f398, %f333;
	fma.rn.f32 	%f414, %f410, %f400, %f334;
	fma.rn.f32 	%f415, %f410, %f402, %f335;
	fma.rn.f32 	%f416, %f410, %f404, %f336;
	fma.rn.f32 	%f417, %f410, %f406, %f337;
	fma.rn.f32 	%f418, %f410, %f408, %f338;
	ld.shared.f32 	%f419, [%r1059+136];
	fma.rn.f32 	%f420, %f419, %f394, %f340;
	fma.rn.f32 	%f421, %f419, %f396, %f341;
	fma.rn.f32 	%f422, %f419, %f398, %f342;
	fma.rn.f32 	%f423, %f419, %f400, %f343;
	fma.rn.f32 	%f424, %f419, %f402, %f344;
	fma.rn.f32 	%f425, %f419, %f404, %f345;
	fma.rn.f32 	%f426, %f419, %f406, %f346;
	fma.rn.f32 	%f427, %f419, %f408, %f347;
	ld.shared.f32 	%f428, [%r1059+200];
	fma.rn.f32 	%f429, %f428, %f394, %f349;
	fma.rn.f32 	%f430, %f428, %f396, %f350;
	fma.rn.f32 	%f431, %f428, %f398, %f351;
	fma.rn.f32 	%f432, %f428, %f400, %f352;
	fma.rn.f32 	%f433, %f428, %f402, %f353;
	fma.rn.f32 	%f434, %f428, %f404, %f354;
	fma.rn.f32 	%f435, %f428, %f406, %f355;
	fma.rn.f32 	%f436, %f428, %f408, %f356;
	ld.shared.f32 	%f437, [%r1059+264];
	fma.rn.f32 	%f438, %f437, %f394, %f358;
	fma.rn.f32 	%f439, %f437, %f396, %f359;
	fma.rn.f32 	%f440, %f437, %f398, %f360;
	fma.rn.f32 	%f441, %f437, %f400, %f361;
	fma.rn.f32 	%f442, %f437, %f402, %f362;
	fma.rn.f32 	%f443, %f437, %f404, %f363;
	fma.rn.f32 	%f444, %f437, %f406, %f364;
	fma.rn.f32 	%f445, %f437, %f408, %f365;
	ld.shared.f32 	%f446, [%r1059+328];
	fma.rn.f32 	%f447, %f446, %f394, %f367;
	fma.rn.f32 	%f448, %f446, %f396, %f368;
	fma.rn.f32 	%f449, %f446, %f398, %f369;
	fma.rn.f32 	%f450, %f446, %f400, %f370;
	fma.rn.f32 	%f451, %f446, %f402, %f371;
	fma.rn.f32 	%f452, %f446, %f404, %f372;
	fma.rn.f32 	%f453, %f446, %f406, %f373;
	fma.rn.f32 	%f454, %f446, %f408, %f374;
	ld.shared.f32 	%f455, [%r1059+392];
	fma.rn.f32 	%f456, %f455, %f394, %f376;
	fma.rn.f32 	%f457, %f455, %f396, %f377;
	fma.rn.f32 	%f458, %f455, %f398, %f378;
	fma.rn.f32 	%f459, %f455, %f400, %f379;
	fma.rn.f32 	%f460, %f455, %f402, %f380;
	fma.rn.f32 	%f461, %f455, %f404, %f381;
	fma.rn.f32 	%f462, %f455, %f406, %f382;
	fma.rn.f32 	%f463, %f455, %f408, %f383;
	ld.shared.f32 	%f464, [%r1059+456];
	fma.rn.f32 	%f465, %f464, %f394, %f385;
	fma.rn.f32 	%f466, %f464, %f396, %f386;
	fma.rn.f32 	%f467, %f464, %f398, %f387;
	fma.rn.f32 	%f468, %f464, %f400, %f388;
	fma.rn.f32 	%f469, %f464, %f402, %f389;
	fma.rn.f32 	%f470, %f464, %f404, %f390;
	fma.rn.f32 	%f471, %f464, %f406, %f391;
	fma.rn.f32 	%f472, %f464, %f408, %f392;
	ld.shared.f32 	%f473, [%r1059+12];
	ld.shared.f32 	%f474, [%r1063+768];
	fma.rn.f32 	%f475, %f473, %f474, %f395;
	ld.shared.f32 	%f476, [%r1063+772];
	fma.rn.f32 	%f477, %f473, %f476, %f397;
	ld.shared.f32 	%f478, [%r1063+776];
	fma.rn.f32 	%f479, %f473, %f478, %f399;
	ld.shared.f32 	%f480, [%r1063+780];
	fma.rn.f32 	%f481, %f473, %f480, %f401;
	ld.shared.f32 	%f482, [%r1063+784];
	fma.rn.f32 	%f483, %f473, %f482, %f403;
	ld.shared.f32 	%f484, [%r1063+788];
	fma.rn.f32 	%f485, %f473, %f484, %f405;
	ld.shared.f32 	%f486, [%r1063+792];
	fma.rn.f32 	%f487, %f473, %f486, %f407;
	ld.shared.f32 	%f488, [%r1063+796];
	fma.rn.f32 	%f489, %f473, %f488, %f409;
	ld.shared.f32 	%f490, [%r1059+76];
	fma.rn.f32 	%f491, %f490, %f474, %f411;
	fma.rn.f32 	%f492, %f490, %f476, %f412;
	fma.rn.f32 	%f493, %f490, %f478, %f413;
	fma.rn.f32 	%f494, %f490, %f480, %f414;
	fma.rn.f32 	%f495, %f490, %f482, %f415;
	fma.rn.f32 	%f496, %f490, %f484, %f416;
	fma.rn.f32 	%f497, %f490, %f486, %f417;
	fma.rn.f32 	%f498, %f490, %f488, %f418;
	ld.shared.f32 	%f499, [%r1059+140];
	fma.rn.f32 	%f500, %f499, %f474, %f420;
	fma.rn.f32 	%f501, %f499, %f476, %f421;
	fma.rn.f32 	%f502, %f499, %f478, %f422;
	fma.rn.f32 	%f503, %f499, %f480, %f423;
	fma.rn.f32 	%f504, %f499, %f482, %f424;
	fma.rn.f32 	%f505, %f499, %f484, %f425;
	fma.rn.f32 	%f506, %f499, %f486, %f426;
	fma.rn.f32 	%f507, %f499, %f488, %f427;
	ld.shared.f32 	%f508, [%r1059+204];
	fma.rn.f32 	%f509, %f508, %f474, %f429;
	fma.rn.f32 	%f510, %f508, %f476, %f430;
	fma.rn.f32 	%f511, %f508, %f478, %f431;
	fma.rn.f32 	%f512, %f508, %f480, %f432;
	fma.rn.f32 	%f513, %f508, %f482, %f433;
	fma.rn.f32 	%f514, %f508, %f484, %f434;
	fma.rn.f32 	%f515, %f508, %f486, %f435;
	fma.rn.f32 	%f516, %f508, %f488, %f436;
	ld.shared.f32 	%f517, [%r1059+268];
	fma.rn.f32 	%f518, %f517, %f474, %f438;
	fma.rn.f32 	%f519, %f517, %f476, %f439;
	fma.rn.f32 	%f520, %f517, %f478, %f440;
	fma.rn.f32 	%f521, %f517, %f480, %f441;
	fma.rn.f32 	%f522, %f517, %f482, %f442;
	fma.rn.f32 	%f523, %f517, %f484, %f443;
	fma.rn.f32 	%f524, %f517, %f486, %f444;
	fma.rn.f32 	%f525, %f517, %f488, %f445;
	ld.shared.f32 	%f526, [%r1059+332];
	fma.rn.f32 	%f527, %f526, %f474, %f447;
	fma.rn.f32 	%f528, %f526, %f476, %f448;
	fma.rn.f32 	%f529, %f526, %f478, %f449;
	fma.rn.f32 	%f530, %f526, %f480, %f450;
	fma.rn.f32 	%f531, %f526, %f482, %f451;
	fma.rn.f32 	%f532, %f526, %f484, %f452;
	fma.rn.f32 	%f533, %f526, %f486, %f453;
	fma.rn.f32 	%f534, %f526, %f488, %f454;
	ld.shared.f32 	%f535, [%r1059+396];
	fma.rn.f32 	%f536, %f535, %f474, %f456;
	fma.rn.f32 	%f537, %f535, %f476, %f457;
	fma.rn.f32 	%f538, %f535, %f478, %f458;
	fma.rn.f32 	%f539, %f535, %f480, %f459;
	fma.rn.f32 	%f540, %f535, %f482, %f460;
	fma.rn.f32 	%f541, %f535, %f484, %f461;
	fma.rn.f32 	%f542, %f535, %f486, %f462;
	fma.rn.f32 	%f543, %f535, %f488, %f463;
	ld.shared.f32 	%f544, [%r1059+460];
	fma.rn.f32 	%f545, %f544, %f474, %f465;
	fma.rn.f32 	%f546, %f544, %f476, %f466;
	fma.rn.f32 	%f547, %f544, %f478, %f467;
	fma.rn.f32 	%f548, %f544, %f480, %f468;
	fma.rn.f32 	%f549, %f544, %f482, %f469;
	fma.rn.f32 	%f550, %f544, %f484, %f470;
	fma.rn.f32 	%f551, %f544, %f486, %f471;
	fma.rn.f32 	%f552, %f544, %f488, %f472;
	ld.shared.f32 	%f553, [%r1059+16];
	ld.shared.f32 	%f554, [%r1063+1024];
	fma.rn.f32 	%f555, %f553, %f554, %f475;
	ld.shared.f32 	%f556, [%r1063+1028];
	fma.rn.f32 	%f557, %f553, %f556, %f477;
	ld.shared.f32 	%f558, [%r1063+1032];
	fma.rn.f32 	%f559, %f553, %f558, %f479;
	ld.shared.f32 	%f560, [%r1063+1036];
	fma.rn.f32 	%f561, %f553, %f560, %f481;
	ld.shared.f32 	%f562, [%r1063+1040];
	fma.rn.f32 	%f563, %f553, %f562, %f483;
	ld.shared.f32 	%f564, [%r1063+1044];
	fma.rn.f32 	%f565, %f553, %f564, %f485;
	ld.shared.f32 	%f566, [%r1063+1048];
	fma.rn.f32 	%f567, %f553, %f566, %f487;
	ld.shared.f32 	%f568, [%r1063+1052];
	fma.rn.f32 	%f569, %f553, %f568, %f489;
	ld.shared.f32 	%f570, [%r1059+80];
	fma.rn.f32 	%f571, %f570, %f554, %f491;
	fma.rn.f32 	%f572, %f570, %f556, %f492;
	fma.rn.f32 	%f573, %f570, %f558, %f493;
	fma.rn.f32 	%f574, %f570, %f560, %f494;
	fma.rn.f32 	%f575, %f570, %f562, %f495;
	fma.rn.f32 	%f576, %f570, %f564, %f496;
	fma.rn.f32 	%f577, %f570, %f566, %f497;
	fma.rn.f32 	%f578, %f570, %f568, %f498;
	ld.shared.f32 	%f579, [%r1059+144];
	fma.rn.f32 	%f580, %f579, %f554, %f500;
	fma.rn.f32 	%f581, %f579, %f556, %f501;
	fma.rn.f32 	%f582, %f579, %f558, %f502;
	fma.rn.f32 	%f583, %f579, %f560, %f503;
	fma.rn.f32 	%f584, %f579, %f562, %f504;
	fma.rn.f32 	%f585, %f579, %f564, %f505;
	fma.rn.f32 	%f586, %f579, %f566, %f506;
	fma.rn.f32 	%f587, %f579, %f568, %f507;
	ld.shared.f32 	%f588, [%r1059+208];
	fma.rn.f32 	%f589, %f588, %f554, %f509;
	fma.rn.f32 	%f590, %f588, %f556, %f510;
	fma.rn.f32 	%f591, %f588, %f558, %f511;
	fma.rn.f32 	%f592, %f588, %f560, %f512;
	fma.rn.f32 	%f593, %f588, %f562, %f513;
	fma.rn.f32 	%f594, %f588, %f564, %f514;
	fma.rn.f32 	%f595, %f588, %f566, %f515;
	fma.rn.f32 	%f596, %f588, %f568, %f516;
	ld.shared.f32 	%f597, [%r1059+272];
	fma.rn.f32 	%f598, %f597, %f554, %f518;
	fma.rn.f32 	%f599, %f597, %f556, %f519;
	fma.rn.f32 	%f600, %f597, %f558, %f520;
	fma.rn.f32 	%f601, %f597, %f560, %f521;
	fma.rn.f32 	%f602, %f597, %f562, %f522;
	fma.rn.f32 	%f603, %f597, %f564, %f523;
	fma.rn.f32 	%f604, %f597, %f566, %f524;
	fma.rn.f32 	%f605, %f597, %f568, %f525;
	ld.shared.f32 	%f606, [%r1059+336];
	fma.rn.f32 	%f607, %f606, %f554, %f527;
	fma.rn.f32 	%f608, %f606, %f556, %f528;
	fma.rn.f32 	%f609, %f606, %f558, %f529;
	fma.rn.f32 	%f610, %f606, %f560, %f530;
	fma.rn.f32 	%f611, %f606, %f562, %f531;
	fma.rn.f32 	%f612, %f606, %f564, %f532;
	fma.rn.f32 	%f613, %f606, %f566, %f533;
	fma.rn.f32 	%f614, %f606, %f568, %f534;
	ld.shared.f32 	%f615, [%r1059+400];
	fma.rn.f32 	%f616, %f615, %f554, %f536;
	fma.rn.f32 	%f617, %f615, %f556, %f537;
	fma.rn.f32 	%f618, %f615, %f558, %f538;
	fma.rn.f32 	%f619, %f615, %f560, %f539;
	fma.rn.f32 	%f620, %f615, %f562, %f540;
	fma.rn.f32 	%f621, %f615, %f564, %f541;
	fma.rn.f32 	%f622, %f615, %f566, %f542;
	fma.rn.f32 	%f623, %f615, %f568, %f543;
	ld.shared.f32 	%f624, [%r1059+464];
	fma.rn.f32 	%f625, %f624, %f554, %f545;
	fma.rn.f32 	%f626, %f624, %f556, %f546;
	fma.rn.f32 	%f627, %f624, %f558, %f547;
	fma.rn.f32 	%f628, %f624, %f560, %f548;
	fma.rn.f32 	%f629, %f624, %f562, %f549;
	fma.rn.f32 	%f630, %f624, %f564, %f550;
	fma.rn.f32 	%f631, %f624, %f566, %f551;
	fma.rn.f32 	%f632, %f624, %f568, %f552;
	ld.shared.f32 	%f633, [%r1059+20];
	ld.shared.f32 	%f634, [%r1063+1280];
	fma.rn.f32 	%f635, %f633, %f634, %f555;
	ld.shared.f32 	%f636, [%r1063+1284];
	fma.rn.f32 	%f637, %f633, %f636, %f557;
	ld.shared.f32 	%f638, [%r1063+1288];
	fma.rn.f32 	%f639, %f633, %f638, %f559;
	ld.shared.f32 	%f640, [%r1063+1292];
	fma.rn.f32 	%f641, %f633, %f640, %f561;
	ld.shared.f32 	%f642, [%r1063+1296];
	fma.rn.f32 	%f643, %f633, %f642, %f563;
	ld.shared.f32 	%f644, [%r1063+1300];
	fma.rn.f32 	%f645, %f633, %f644, %f565;
	ld.shared.f32 	%f646, [%r1063+1304];
	fma.rn.f32 	%f647, %f633, %f646, %f567;
	ld.shared.f32 	%f648, [%r1063+1308];
	fma.rn.f32 	%f649, %f633, %f648, %f569;
	ld.shared.f32 	%f650, [%r1059+84];
	fma.rn.f32 	%f651, %f650, %f634, %f571;
	fma.rn.f32 	%f652, %f650, %f636, %f572;
	fma.rn.f32 	%f653, %f650, %f638, %f573;
	fma.rn.f32 	%f654, %f650, %f640, %f574;
	fma.rn.f32 	%f655, %f650, %f642, %f575;
	fma.rn.f32 	%f656, %f650, %f644, %f576;
	fma.rn.f32 	%f657, %f650, %f646, %f577;
	fma.rn.f32 	%f658, %f650, %f648, %f578;
	ld.shared.f32 	%f659, [%r1059+148];
	fma.rn.f32 	%f660, %f659, %f634, %f580;
	fma.rn.f32 	%f661, %f659, %f636, %f581;
	fma.rn.f32 	%f662, %f659, %f638, %f582;
	fma.rn.f32 	%f663, %f659, %f640, %f583;
	fma.rn.f32 	%f664, %f659, %f642, %f584;
	fma.rn.f32 	%f665, %f659, %f644, %f585;
	fma.rn.f32 	%f666, %f659, %f646, %f586;
	fma.rn.f32 	%f667, %f659, %f648, %f587;
	ld.shared.f32 	%f668, [%r1059+212];
	fma.rn.f32 	%f669, %f668, %f634, %f589;
	fma.rn.f32 	%f670, %f668, %f636, %f590;
	fma.rn.f32 	%f671, %f668, %f638, %f591;
	fma.rn.f32 	%f672, %f668, %f640, %f592;
	fma.rn.f32 	%f673, %f668, %f642, %f593;
	fma.rn.f32 	%f674, %f668, %f644, %f594;
	fma.rn.f32 	%f675, %f668, %f646, %f595;
	fma.rn.f32 	%f676, %f668, %f648, %f596;
	ld.shared.f32 	%f677, [%r1059+276];
	fma.rn.f32 	%f678, %f677, %f634, %f598;
	fma.rn.f32 	%f679, %f677, %f636, %f599;
	fma.rn.f32 	%f680, %f677, %f638, %f600;
	fma.rn.f32 	%f681, %f677, %f640, %f601;
	fma.rn.f32 	%f682, %f677, %f642, %f602;
	fma.rn.f32 	%f683, %f677, %f644, %f603;
	fma.rn.f32 	%f684, %f677, %f646, %f604;
	fma.rn.f32 	%f685, %f677, %f648, %f605;
	ld.shared.f32 	%f686, [%r1059+340];
	fma.rn.f32 	%f687, %f686, %f634, %f607;
	fma.rn.f32 	%f688, %f686, %f636, %f608;
	fma.rn.f32 	%f689, %f686, %f638, %f609;
	fma.rn.f32 	%f690, %f686, %f640, %f610;
	fma.rn.f32 	%f691, %f686, %f642, %f611;
	fma.rn.f32 	%f692, %f686, %f644, %f612;
	fma.rn.f32 	%f693, %f686, %f646, %f613;
	fma.rn.f32 	%f694, %f686, %f648, %f614;
	ld.shared.f32 	%f695, [%r1059+404];
	fma.rn.f32 	%f696, %f695, %f634, %f616;
	fma.rn.f32 	%f697, %f695, %f636, %f617;
	fma.rn.f32 	%f698, %f695, %f638, %f618;
	fma.rn.f32 	%f699, %f695, %f640, %f619;
	fma.rn.f32 	%f700, %f695, %f642, %f620;
	fma.rn.f32 	%f701, %f695, %f644, %f621;
	fma.rn.f32 	%f702, %f695, %f646, %f622;
	fma.rn.f32 	%f703, %f695, %f648, %f623;
	ld.shared.f32 	%f704, [%r1059+468];
	fma.rn.f32 	%f705, %f704, %f634, %f625;
	fma.rn.f32 	%f706, %f704, %f636, %f626;
	fma.rn.f32 	%f707, %f704, %f638, %f627;
	fma.rn.f32 	%f708, %f704, %f640, %f628;
	fma.rn.f32 	%f709, %f704, %f642, %f629;
	fma.rn.f32 	%f710, %f704, %f644, %f630;
	fma.rn.f32 	%f711, %f704, %f646, %f631;
	fma.rn.f32 	%f712, %f704, %f648, %f632;
	ld.shared.f32 	%f713, [%r1059+24];
	ld.shared.f32 	%f714, [%r1063+1536];
	fma.rn.f32 	%f715, %f713, %f714, %f635;
	ld.shared.f32 	%f716, [%r1063+1540];
	fma.rn.f32 	%f717, %f713, %f716, %f637;
	ld.shared.f32 	%f718, [%r1063+1544];
	fma.rn.f32 	%f719, %f713, %f718, %f639;
	ld.shared.f32 	%f720, [%r1063+1548];
	fma.rn.f32 	%f721, %f713, %f720, %f641;
	ld.shared.f32 	%f722, [%r1063+1552];
	fma.rn.f32 	%f723, %f713, %f722, %f643;
	ld.shared.f32 	%f724, [%r1063+1556];
	fma.rn.f32 	%f725, %f713, %f724, %f645;
	ld.shared.f32 	%f726, [%r1063+1560];
	fma.rn.f32 	%f727, %f713, %f726, %f647;
	ld.shared.f32 	%f728, [%r1063+1564];
	fma.rn.f32 	%f729, %f713, %f728, %f649;
	ld.shared.f32 	%f730, [%r1059+88];
	fma.rn.f32 	%f731, %f730, %f714, %f651;
	fma.rn.f32 	%f732, %f730, %f716, %f652;
	fma.rn.f32 	%f733, %f730, %f718, %f653;
	fma.rn.f32 	%f734, %f730, %f720, %f654;
	fma.rn.f32 	%f735, %f730, %f722, %f655;
	fma.rn.f32 	%f736, %f730, %f724, %f656;
	fma.rn.f32 	%f737, %f730, %f726, %f657;
	fma.rn.f32 	%f738, %f730, %f728, %f658;
	ld.shared.f32 	%f739, [%r1059+152];
	fma.rn.f32 	%f740, %f739, %f714, %f660;
	fma.rn.f32 	%f741, %f739, %f716, %f661;
	fma.rn.f32 	%f742, %f739, %f718, %f662;
	fma.rn.f32 	%f743, %f739, %f720, %f663;
	fma.rn.f32 	%f744, %f739, %f722, %f664;
	fma.rn.f32 	%f745, %f739, %f724, %f665;
	fma.rn.f32 	%f746, %f739, %f726, %f666;
	fma.rn.f32 	%f747, %f739, %f728, %f667;
	ld.shared.f32 	%f748, [%r1059+216];
	fma.rn.f32 	%f749, %f748, %f714, %f669;
	fma.rn.f32 	%f750, %f748, %f716, %f670;
	fma.rn.f32 	%f751, %f748, %f718, %f671;
	fma.rn.f32 	%f752, %f748, %f720, %f672;
	fma.rn.f32 	%f753, %f748, %f722, %f673;
	fma.rn.f32 	%f754, %f748, %f724, %f674;
	fma.rn.f32 	%f755, %f748, %f726, %f675;
	fma.rn.f32 	%f756, %f748, %f728, %f676;
	ld.shared.f32 	%f757, [%r1059+280];
	fma.rn.f32 	%f758, %f757, %f714, %f678;
	fma.rn.f32 	%f759, %f757, %f716, %f679;
	fma.rn.f32 	%f760, %f757, %f718, %f680;
	fma.rn.f32 	%f761, %f757, %f720, %f681;
	fma.rn.f32 	%f762, %f757, %f722, %f682;
	fma.rn.f32 	%f763, %f757, %f724, %f683;
	fma.rn.f32 	%f764, %f757, %f726, %f684;
	fma.rn.f32 	%f765, %f757, %f728, %f685;
	ld.shared.f32 	%f766, [%r1059+344];
	fma.rn.f32 	%f767, %f766, %f714, %f687;
	fma.rn.f32 	%f768, %f766, %f716, %f688;
	fma.rn.f32 	%f769, %f766, %f718, %f689;
	fma.rn.f32 	%f770, %f766, %f720, %f690;
	fma.rn.f32 	%f771, %f766, %f722, %f691;
	fma.rn.f32 	%f772, %f766, %f724, %f692;
	fma.rn.f32 	%f773, %f766, %f726, %f693;
	fma.rn.f32 	%f774, %f766, %f728, %f694;
	ld.shared.f32 	%f775, [%r1059+408];
	fma.rn.f32 	%f776, %f775, %f714, %f696;
	fma.rn.f32 	%f777, %f775, %f716, %f697;
	fma.rn.f32 	%f778, %f775, %f718, %f698;
	fma.rn.f32 	%f779, %f775, %f720, %f699;
	fma.rn.f32 	%f780, %f775, %f722, %f700;
	fma.rn.f32 	%f781, %f775, %f724, %f701;
	fma.rn.f32 	%f782, %f775, %f726, %f702;
	fma.rn.f32 	%f783, %f775, %f728, %f703;
	ld.shared.f32 	%f784, [%r1059+472];
	fma.rn.f32 	%f785, %f784, %f714, %f705;
	fma.rn.f32 	%f786, %f784, %f716, %f706;
	fma.rn.f32 	%f787, %f784, %f718, %f707;
	fma.rn.f32 	%f788, %f784, %f720, %f708;
	fma.rn.f32 	%f789, %f784, %f722, %f709;
	fma.rn.f32 	%f790, %f784, %f724, %f710;
	fma.rn.f32 	%f791, %f784, %f726, %f711;
	fma.rn.f32 	%f792, %f784, %f728, %f712;
	ld.shared.f32 	%f793, [%r1059+28];
	ld.shared.f32 	%f794, [%r1063+1792];
	fma.rn.f32 	%f795, %f793, %f794, %f715;
	ld.shared.f32 	%f796, [%r1063+1796];
	fma.rn.f32 	%f797, %f793, %f796, %f717;
	ld.shared.f32 	%f798, [%r1063+1800];
	fma.rn.f32 	%f799, %f793, %f798, %f719;
	ld.shared.f32 	%f800, [%r1063+1804];
	fma.rn.f32 	%f801, %f793, %f800, %f721;
	ld.shared.f32 	%f802, [%r1063+1808];
	fma.rn.f32 	%f803, %f793, %f802, %f723;
	ld.shared.f32 	%f804, [%r1063+1812];
	fma.rn.f32 	%f805, %f793, %f804, %f725;
	ld.shared.f32 	%f806, [%r1063+1816];
	fma.rn.f32 	%f807, %f793, %f806, %f727;
	ld.shared.f32 	%f808, [%r1063+1820];
	fma.rn.f32 	%f809, %f793, %f808, %f729;
	ld.shared.f32 	%f810, [%r1059+92];
	fma.rn.f32 	%f811, %f810, %f794, %f731;
	fma.rn.f32 	%f812, %f810, %f796, %f732;
	fma.rn.f32 	%f813, %f810, %f798, %f733;
	fma.rn.f32 	%f814, %f810, %f800, %f734;
	fma.rn.f32 	%f815, %f810, %f802, %f735;
	fma.rn.f32 	%f816, %f810, %f804, %f736;
	fma.rn.f32 	%f817, %f810, %f806, %f737;
	fma.rn.f32 	%f818, %f810, %f808, %f738;
	ld.shared.f32 	%f819, [%r1059+156];
	fma.rn.f32 	%f820, %f819, %f794, %f740;
	fma.rn.f32 	%f821, %f819, %f796, %f741;
	fma.rn.f32 	%f822, %f819, %f798, %f742;
	fma.rn.f32 	%f823, %f819, %f800, %f743;
	fma.rn.f32 	%f824, %f819, %f802, %f744;
	fma.rn.f32 	%f825, %f819, %f804, %f745;
	fma.rn.f32 	%f826, %f819, %f806, %f746;
	fma.rn.f32 	%f827, %f819, %f808, %f747;
	ld.shared.f32 	%f828, [%r1059+220];
	fma.rn.f32 	%f829, %f828, %f794, %f749;
	fma.rn.f32 	%f830, %f828, %f796, %f750;
	fma.rn.f32 	%f831, %f828, %f798, %f751;
	fma.rn.f32 	%f832, %f828, %f800, %f752;
	fma.rn.f32 	%f833, %f828, %f802, %f753;
	fma.rn.f32 	%f834, %f828, %f804, %f754;
	fma.rn.f32 	%f835, %f828, %f806, %f755;
	fma.rn.f32 	%f836, %f828, %f808, %f756;
	ld.shared.f32 	%f837, [%r1059+284];
	fma.rn.f32 	%f838, %f837, %f794, %f758;
	fma.rn.f32 	%f839, %f837, %f796, %f759;
	fma.rn.f32 	%f840, %f837, %f798, %f760;
	fma.rn.f32 	%f841, %f837, %f800, %f761;
	fma.rn.f32 	%f842, %f837, %f802, %f762;
	fma.rn.f32 	%f843, %f837, %f804, %f763;
	fma.rn.f32 	%f844, %f837, %f806, %f764;
	fma.rn.f32 	%f845, %f837, %f808, %f765;
	ld.shared.f32 	%f846, [%r1059+348];
	fma.rn.f32 	%f847, %f846, %f794, %f767;
	fma.rn.f32 	%f848, %f846, %f796, %f768;
	fma.rn.f32 	%f849, %f846, %f798, %f769;
	fma.rn.f32 	%f850, %f846, %f800, %f770;
	fma.rn.f32 	%f851, %f846, %f802, %f771;
	fma.rn.f32 	%f852, %f846, %f804, %f772;
	fma.rn.f32 	%f853, %f846, %f806, %f773;
	fma.rn.f32 	%f854, %f846, %f808, %f774;
	ld.shared.f32 	%f855, [%r1059+412];
	fma.rn.f32 	%f856, %f855, %f794, %f776;
	fma.rn.f32 	%f857, %f855, %f796, %f777;
	fma.rn.f32 	%f858, %f855, %f798, %f778;
	fma.rn.f32 	%f859, %f855, %f800, %f779;
	fma.rn.f32 	%f860, %f855, %f802, %f780;
	fma.rn.f32 	%f861, %f855, %f804, %f781;
	fma.rn.f32 	%f862, %f855, %f806, %f782;
	fma.rn.f32 	%f863, %f855, %f808, %f783;
	ld.shared.f32 	%f864, [%r1059+476];
	fma.rn.f32 	%f865, %f864, %f794, %f785;
	fma.rn.f32 	%f866, %f864, %f796, %f786;
	fma.rn.f32 	%f867, %f864, %f798, %f787;
	fma.rn.f32 	%f868, %f864, %f800, %f788;
	fma.rn.f32 	%f869, %f864, %f802, %f789;
	fma.rn.f32 	%f870, %f864, %f804, %f790;
	fma.rn.f32 	%f871, %f864, %f806, %f791;
	fma.rn.f32 	%f872, %f864, %f808, %f792;
	ld.shared.f32 	%f873, [%r1059+32];
	ld.shared.f32 	%f874, [%r1063+2048];
	fma.rn.f32 	%f875, %f873, %f874, %f795;
	ld.shared.f32 	%f876, [%r1063+2052];
	fma.rn.f32 	%f877, %f873, %f876, %f797;
	ld.shared.f32 	%f878, [%r1063+2056];
	fma.rn.f32 	%f879, %f873, %f878, %f799;
	ld.shared.f32 	%f880, [%r1063+2060];
	fma.rn.f32 	%f881, %f873, %f880, %f801;
	ld.shared.f32 	%f882, [%r1063+2064];
	fma.rn.f32 	%f883, %f873, %f882, %f803;
	ld.shared.f32 	%f884, [%r1063+2068];
	fma.rn.f32 	%f885, %f873, %f884, %f805;
	ld.shared.f32 	%f886, [%r1063+2072];
	fma.rn.f32 	%f887, %f873, %f886, %f807;
	ld.shared.f32 	%f888, [%r1063+2076];
	fma.rn.f32 	%f889, %f873, %f888, %f809;
	ld.shared.f32 	%f890, [%r1059+96];
	fma.rn.f32 	%f891, %f890, %f874, %f811;
	fma.rn.f32 	%f892, %f890, %f876, %f812;
	fma.rn.f32 	%f893, %f890, %f878, %f813;
	fma.rn.f32 	%f894, %f890, %f880, %f814;
	fma.rn.f32 	%f895, %f890, %f882, %f815;
	fma.rn.f32 	%f896, %f890, %f884, %f816;
	fma.rn.f32 	%f897, %f890, %f886, %f817;
	fma.rn.f32 	%f898, %f890, %f888, %f818;
	ld.shared.f32 	%f899, [%r1059+160];
	fma.rn.f32 	%f900, %f899, %f874, %f820;
	fma.rn.f32 	%f901, %f899, %f876, %f821;
	fma.rn.f32 	%f902, %f899, %f878, %f822;
	fma.rn.f32 	%f903, %f899, %f880, %f823;
	fma.rn.f32 	%f904, %f899, %f882, %f824;
	fma.rn.f32 	%f905, %f899, %f884, %f825;
	fma.rn.f32 	%f906, %f899, %f886, %f826;
	fma.rn.f32 	%f907, %f899, %f888, %f827;
	ld.shared.f32 	%f908, [%r1059+224];
	fma.rn.f32 	%f909, %f908, %f874, %f829;
	fma.rn.f32 	%f910, %f908, %f876, %f830;
	fma.rn.f32 	%f911, %f908, %f878, %f831;
	fma.rn.f32 	%f912, %f908, %f880, %f832;
	fma.rn.f32 	%f913, %f908, %f882, %f833;
	fma.rn.f32 	%f914, %f908, %f884, %f834;
	fma.rn.f32 	%f915, %f908, %f886, %f835;
	fma.rn.f32 	%f916, %f908, %f888, %f836;
	ld.shared.f32 	%f917, [%r1059+288];
	fma.rn.f32 	%f918, %f917, %f874, %f838;
	fma.rn.f32 	%f919, %f917, %f876, %f839;
	fma.rn.f32 	%f920, %f917, %f878, %f840;
	fma.rn.f32 	%f921, %f917, %f880, %f841;
	fma.rn.f32 	%f922, %f917, %f882, %f842;
	fma.rn.f32 	%f923, %f917, %f884, %f843;
	fma.rn.f32 	%f924, %f917, %f886, %f844;
	fma.rn.f32 	%f925, %f917, %f888, %f845;
	ld.shared.f32 	%f926, [%r1059+352];
	fma.rn.f32 	%f927, %f926, %f874, %f847;
	fma.rn.f32 	%f928, %f926, %f876, %f848;
	fma.rn.f32 	%f929, %f926, %f878, %f849;
	fma.rn.f32 	%f930, %f926, %f880, %f850;
	fma.rn.f32 	%f931, %f926, %f882, %f851;
	fma.rn.f32 	%f932, %f926, %f884, %f852;
	fma.rn.f32 	%f933, %f926, %f886, %f853;
	fma.rn.f32 	%f934, %f926, %f888, %f854;
	ld.shared.f32 	%f935, [%r1059+416];
	fma.rn.f32 	%f936, %f935, %f874, %f856;
	fma.rn.f32 	%f937, %f935, %f876, %f857;
	fma.rn.f32 	%f938, %f935, %f878, %f858;
	fma.rn.f32 	%f939, %f935, %f880, %f859;
	fma.rn.f32 	%f940, %f935, %f882, %f860;
	fma.rn.f32 	%f941, %f935, %f884, %f861;
	fma.rn.f32 	%f942, %f935, %f886, %f862;
	fma.rn.f32 	%f943, %f935, %f888, %f863;
	ld.shared.f32 	%f944, [%r1059+480];
	fma.rn.f32 	%f945, %f944, %f874, %f865;
	fma.rn.f32 	%f946, %f944, %f876, %f866;
	fma.rn.f32 	%f947, %f944, %f878, %f867;
	fma.rn.f32 	%f948, %f944, %f880, %f868;
	fma.rn.f32 	%f949, %f944, %f882, %f869;
	fma.rn.f32 	%f950, %f944, %f884, %f870;
	fma.rn.f32 	%f951, %f944, %f886, %f871;
	fma.rn.f32 	%f952, %f944, %f888, %f872;
	ld.shared.f32 	%f953, [%r1059+36];
	ld.shared.f32 	%f954, [%r1063+2304];
	fma.rn.f32 	%f955, %f953, %f954, %f875;
	ld.shared.f32 	%f956, [%r1063+2308];
	fma.rn.f32 	%f957, %f953, %f956, %f877;
	ld.shared.f32 	%f958, [%r1063+2312];
	fma.rn.f32 	%f959, %f953, %f958, %f879;
	ld.shared.f32 	%f960, [%r1063+2316];
	fma.rn.f32 	%f961, %f953, %f960, %f881;
	ld.shared.f32 	%f962, [%r1063+2320];
	fma.rn.f32 	%f963, %f953, %f962, %f883;
	ld.shared.f32 	%f964, [%r1063+2324];
	fma.rn.f32 	%f965, %f953, %f964, %f885;
	ld.shared.f32 	%f966, [%r1063+2328];
	fma.rn.f32 	%f967, %f953, %f966, %f887;
	ld.shared.f32 	%f968, [%r1063+2332];
	fma.rn.f32 	%f969, %f953, %f968, %f889;
	ld.shared.f32 	%f970, [%r1059+100];
	fma.rn.f32 	%f971, %f970, %f954, %f891;
	fma.rn.f32 	%f972, %f970, %f956, %f892;
	fma.rn.f32 	%f973, %f970, %f958, %f893;
	fma.rn.f32 	%f974, %f970, %f960, %f894;
	fma.rn.f32 	%f975, %f970, %f962, %f895;
	fma.rn.f32 	%f976, %f970, %f964, %f896;
	fma.rn.f32 	%f977, %f970, %f966, %f897;
	fma.rn.f32 	%f978, %f970, %f968, %f898;
	ld.shared.f32 	%f979, [%r1059+164];
	fma.rn.f32 	%f980, %f979, %f954, %f900;
	fma.rn.f32 	%f981, %f979, %f956, %f901;
	fma.rn.f32 	%f982, %f979, %f958, %f902;
	fma.rn.f32 	%f983, %f979, %f960, %f903;
	fma.rn.f32 	%f984, %f979, %f962, %f904;
	fma.rn.f32 	%f985, %f979, %f964, %f905;
	fma.rn.f32 	%f986, %f979, %f966, %f906;
	fma.rn.f32 	%f987, %f979, %f968, %f907;
	ld.shared.f32 	%f988, [%r1059+228];
	fma.rn.f32 	%f989, %f988, %f954, %f909;
	fma.rn.f32 	%f990, %f988, %f956, %f910;
	fma.rn.f32 	%f991, %f988, %f958, %f911;
	fma.rn.f32 	%f992, %f988, %f960, %f912;
	fma.rn.f32 	%f993, %f988, %f962, %f913;
	fma.rn.f32 	%f994, %f988, %f964, %f914;
	fma.rn.f32 	%f995, %f988, %f966, %f915;
	fma.rn.f32 	%f996, %f988, %f968, %f916;
	ld.shared.f32 	%f997, [%r1059+292];
	fma.rn.f32 	%f998, %f997, %f954, %f918;
	fma.rn.f32 	%f999, %f997, %f956, %f919;
	fma.rn.f32 	%f1000, %f997, %f958, %f920;
	fma.rn.f32 	%f1001, %f997, %f960, %f921;
	fma.rn.f32 	%f1002, %f997, %f962, %f922;
	fma.rn.f32 	%f1003, %f997, %f964, %f923;
	fma.rn.f32 	%f1004, %f997, %f966, %f924;
	fma.rn.f32 	%f1005, %f997, %f968, %f925;
	ld.shared.f32 	%f1006, [%r1059+356];
	fma.rn.f32 	%f1007, %f1006, %f954, %f927;
	fma.rn.f32 	%f1008, %f1006, %f956, %f928;
	fma.rn.f32 	%f1009, %f1006, %f958, %f929;
	fma.rn.f32 	%f1010, %f1006, %f960, %f930;
	fma.rn.f32 	%f1011, %f1006, %f962, %f931;
	fma.rn.f32 	%f1012, %f1006, %f964, %f932;
	fma.rn.f32 	%f1013, %f1006, %f966, %f933;
	fma.rn.f32 	%f1014, %f1006, %f968, %f934;
	ld.shared.f32 	%f1015, [%r1059+420];
	fma.rn.f32 	%f1016, %f1015, %f954, %f936;
	fma.rn.f32 	%f1017, %f1015, %f956, %f937;
	fma.rn.f32 	%f1018, %f1015, %f958, %f938;
	fma.rn.f32 	%f1019, %f1015, %f960, %f939;
	fma.rn.f32 	%f1020, %f1015, %f962, %f940;
	fma.rn.f32 	%f1021, %f1015, %f964, %f941;
	fma.rn.f32 	%f1022, %f1015, %f966, %f942;
	fma.rn.f32 	%f1023, %f1015, %f968, %f943;
	ld.shared.f32 	%f1024, [%r1059+484];
	fma.rn.f32 	%f1025, %f1024, %f954, %f945;
	fma.rn.f32 	%f1026, %f1024, %f956, %f946;
	fma.rn.f32 	%f1027, %f1024, %f958, %f947;
	fma.rn.f32 	%f1028, %f1024, %f960, %f948;
	fma.rn.f32 	%f1029, %f1024, %f962, %f949;
	fma.rn.f32 	%f1030, %f1024, %f964, %f950;
	fma.rn.f32 	%f1031, %f1024, %f966, %f951;
	fma.rn.f32 	%f1032, %f1024, %f968, %f952;
	ld.shared.f32 	%f1033, [%r1059+40];
	ld.shared.f32 	%f1034, [%r1063+2560];
	fma.rn.f32 	%f1035, %f1033, %f1034, %f955;
	ld.shared.f32 	%f1036, [%r1063+2564];
	fma.rn.f32 	%f1037, %f1033, %f1036, %f957;
	ld.shared.f32 	%f1038, [%r1063+2568];
	fma.rn.f32 	%f1039, %f1033, %f1038, %f959;
	ld.shared.f32 	%f1040, [%r1063+2572];
	fma.rn.f32 	%f1041, %f1033, %f1040, %f961;
	ld.shared.f32 	%f1042, [%r1063+2576];
	fma.rn.f32 	%f1043, %f1033, %f1042, %f963;
	ld.shared.f32 	%f1044, [%r1063+2580];
	fma.rn.f32 	%f1045, %f1033, %f1044, %f965;
	ld.shared.f32 	%f1046, [%r1063+2584];
	fma.rn.f32 	%f1047, %f1033, %f1046, %f967;
	ld.shared.f32 	%f1048, [%r1063+2588];
	fma.rn.f32 	%f1049, %f1033, %f1048, %f969;
	ld.shared.f32 	%f1050, [%r1059+104];
	fma.rn.f32 	%f1051, %f1050, %f1034, %f971;
	fma.rn.f32 	%f1052, %f1050, %f1036, %f972;
	fma.rn.f32 	%f1053, %f1050, %f1038, %f973;
	fma.rn.f32 	%f1054, %f1050, %f1040, %f974;
	fma.rn.f32 	%f1055, %f1050, %f1042, %f975;
	fma.rn.f32 	%f1056, %f1050, %f1044, %f976;
	fma.rn.f32 	%f1057, %f1050, %f1046, %f977;
	fma.rn.f32 	%f1058, %f1050, %f1048, %f978;
	ld.shared.f32 	%f1059, [%r1059+168];
	fma.rn.f32 	%f1060, %f1059, %f1034, %f980;
	fma.rn.f32 	%f1061, %f1059, %f1036, %f981;
	fma.rn.f32 	%f1062, %f1059, %f1038, %f982;
	fma.rn.f32 	%f1063, %f1059, %f1040, %f983;
	fma.rn.f32 	%f1064, %f1059, %f1042, %f984;
	fma.rn.f32 	%f1065, %f1059, %f1044, %f985;
	fma.rn.f32 	%f1066, %f1059, %f1046, %f986;
	fma.rn.f32 	%f1067, %f1059, %f1048, %f987;
	ld.shared.f32 	%f1068, [%r1059+232];
	fma.rn.f32 	%f1069, %f1068, %f1034, %f989;
	fma.rn.f32 	%f1070, %f1068, %f1036, %f990;
	fma.rn.f32 	%f1071, %f1068, %f1038, %f991;
	fma.rn.f32 	%f1072, %f1068, %f1040, %f992;
	fma.rn.f32 	%f1073, %f1068, %f1042, %f993;
	fma.rn.f32 	%f1074, %f1068, %f1044, %f994;
	fma.rn.f32 	%f1075, %f1068, %f1046, %f995;
	fma.rn.f32 	%f1076, %f1068, %f1048, %f996;
	ld.shared.f32 	%f1077, [%r1059+296];
	fma.rn.f32 	%f1078, %f1077, %f1034, %f998;
	fma.rn.f32 	%f1079, %f1077, %f1036, %f999;
	fma.rn.f32 	%f1080, %f1077, %f1038, %f1000;
	fma.rn.f32 	%f1081, %f1077, %f1040, %f1001;
	fma.rn.f32 	%f1082, %f1077, %f1042, %f1002;
	fma.rn.f32 	%f1083, %f1077, %f1044, %f1003;
	fma.rn.f32 	%f1084, %f1077, %f1046, %f1004;
	fma.rn.f32 	%f1085, %f1077, %f1048, %f1005;
	ld.shared.f32 	%f1086, [%r1059+360];
	fma.rn.f32 	%f1087, %f1086, %f1034, %f1007;
	fma.rn.f32 	%f1088, %f1086, %f1036, %f1008;
	fma.rn.f32 	%f1089, %f1086, %f1038, %f1009;
	fma.rn.f32 	%f1090, %f1086, %f1040, %f1010;
	fma.rn.f32 	%f1091, %f1086, %f1042, %f1011;
	fma.rn.f32 	%f1092, %f1086, %f1044, %f1012;
	fma.rn.f32 	%f1093, %f1086, %f1046, %f1013;
	fma.rn.f32 	%f1094, %f1086, %f1048, %f1014;
	ld.shared.f32 	%f1095, [%r1059+424];
	fma.rn.f32 	%f1096, %f1095, %f1034, %f1016;
	fma.rn.f32 	%f1097, %f1095, %f1036, %f1017;
	fma.rn.f32 	%f1098, %f1095, %f1038, %f1018;
	fma.rn.f32 	%f1099, %f1095, %f1040, %f1019;
	fma.rn.f32 	%f1100, %f1095, %f1042, %f1020;
	fma.rn.f32 	%f1101, %f1095, %f1044, %f1021;
	fma.rn.f32 	%f1102, %f1095, %f1046, %f1022;
	fma.rn.f32 	%f1103, %f1095, %f1048, %f1023;
	ld.shared.f32 	%f1104, [%r1059+488];
	fma.rn.f32 	%f1105, %f1104, %f1034, %f1025;
	fma.rn.f32 	%f1106, %f1104, %f1036, %f1026;
	fma.rn.f32 	%f1107, %f1104, %f1038, %f1027;
	fma.rn.f32 	%f1108, %f1104, %f1040, %f1028;
	fma.rn.f32 	%f1109, %f1104, %f1042, %f1029;
	fma.rn.f32 	%f1110, %f1104, %f1044, %f1030;
	fma.rn.f32 	%f1111, %f1104, %f1046, %f1031;
	fma.rn.f32 	%f1112, %f1104, %f1048, %f1032;
	ld.shared.f32 	%f1113, [%r1059+44];
	ld.shared.f32 	%f1114, [%r1063+2816];
	fma.rn.f32 	%f1115, %f1113, %f1114, %f1035;
	ld.shared.f32 	%f1116, [%r1063+2820];
	fma.rn.f32 	%f1117, %f1113, %f1116, %f1037;
	ld.shared.f32 	%f1118, [%r1063+2824];
	fma.rn.f32 	%f1119, %f1113, %f1118, %f1039;
	ld.shared.f32 	%f1120, [%r1063+2828];
	fma.rn.f32 	%f1121, %f1113, %f1120, %f1041;
	ld.shared.f32 	%f1122, [%r1063+2832];
	fma.rn.f32 	%f1123, %f1113, %f1122, %f1043;
	ld.shared.f32 	%f1124, [%r1063+2836];
	fma.rn.f32 	%f1125, %f1113, %f1124, %f1045;
	ld.shared.f32 	%f1126, [%r1063+2840];
	fma.rn.f32 	%f1127, %f1113, %f1126, %f1047;
	ld.shared.f32 	%f1128, [%r1063+2844];
	fma.rn.f32 	%f1129, %f1113, %f1128, %f1049;
	ld.shared.f32 	%f1130, [%r1059+108];
	fma.rn.f32 	%f1131, %f1130, %f1114, %f1051;
	fma.rn.f32 	%f1132, %f1130, %f1116, %f1052;
	fma.rn.f32 	%f1133, %f1130, %f1118, %f1053;
	fma.rn.f32 	%f1134, %f1130, %f1120, %f1054;
	fma.rn.f32 	%f1135, %f1130, %f1122, %f1055;
	fma.rn.f32 	%f1136, %f1130, %f1124, %f1056;
	fma.rn.f32 	%f1137, %f1130, %f1126, %f1057;
	fma.rn.f32 	%f1138, %f1130, %f1128, %f1058;
	ld.shared.f32 	%f1139, [%r1059+172];
	fma.rn.f32 	%f1140, %f1139, %f1114, %f1060;
	fma.rn.f32 	%f1141, %f1139, %f1116, %f1061;
	fma.rn.f32 	%f1142, %f1139, %f1118, %f1062;
	fma.rn.f32 	%f1143, %f1139, %f1120, %f1063;
	fma.rn.f32 	%f1144, %f1139, %f1122, %f1064;
	fma.rn.f32 	%f1145, %f1139, %f1124, %f1065;
	fma.rn.f32 	%f1146, %f1139, %f1126, %f1066;
	fma.rn.f32 	%f1147, %f1139, %f1128, %f1067;
	ld.shared.f32 	%f1148, [%r1059+236];
	fma.rn.f32 	%f1149, %f1148, %f1114, %f1069;
	fma.rn.f32 	%f1150, %f1148, %f1116, %f1070;
	fma.rn.f32 	%f1151, %f1148, %f1118, %f1071;
	fma.rn.f32 	%f1152, %f1148, %f1120, %f1072;
	fma.rn.f32 	%f1153, %f1148, %f1122, %f1073;
	fma.rn.f32 	%f1154, %f1148, %f1124, %f1074;
	fma.rn.f32 	%f1155, %f1148, %f1126, %f1075;
	fma.rn.f32 	%f1156, %f1148, %f1128, %f1076;
	ld.shared.f32 	%f1157, [%r1059+300];
	fma.rn.f32 	%f1158, %f1157, %f1114, %f1078;
	fma.rn.f32 	%f1159, %f1157, %f1116, %f1079;
	fma.rn.f32 	%f1160, %f1157, %f1118, %f1080;
	fma.rn.f32 	%f1161, %f1157, %f1120, %f1081;
	fma.rn.f32 	%f1162, %f1157, %f1122, %f1082;
	fma.rn.f32 	%f1163, %f1157, %f1124, %f1083;
	fma.rn.f32 	%f1164, %f1157, %f1126, %f1084;
	fma.rn.f32 	%f1165, %f1157, %f1128, %f1085;
	ld.shared.f32 	%f1166, [%r1059+364];
	fma.rn.f32 	%f1167, %f1166, %f1114, %f1087;
	fma.rn.f32 	%f1168, %f1166, %f1116, %f1088;
	fma.rn.f32 	%f1169, %f1166, %f1118, %f1089;
	fma.rn.f32 	%f1170, %f1166, %f1120, %f1090;
	fma.rn.f32 	%f1171, %f1166, %f1122, %f1091;
	fma.rn.f32 	%f1172, %f1166, %f1124, %f1092;
	fma.rn.f32 	%f1173, %f1166, %f1126, %f1093;
	fma.rn.f32 	%f1174, %f1166, %f1128, %f1094;
	ld.shared.f32 	%f1175, [%r1059+428];
	fma.rn.f32 	%f1176, %f1175, %f1114, %f1096;
	fma.rn.f32 	%f1177, %f1175, %f1116, %f1097;
	fma.rn.f32 	%f1178, %f1175, %f1118, %f1098;
	fma.rn.f32 	%f1179, %f1175, %f1120, %f1099;
	fma.rn.f32 	%f1180, %f1175, %f1122, %f1100;
	fma.rn.f32 	%f1181, %f1175, %f1124, %f1101;
	fma.rn.f32 	%f1182, %f1175, %f1126, %f1102;
	fma.rn.f32 	%f1183, %f1175, %f1128, %f1103;
	ld.shared.f32 	%f1184, [%r1059+492];
	fma.rn.f32 	%f1185, %f1184, %f1114, %f1105;
	fma.rn.f32 	%f1186, %f1184, %f1116, %f1106;
	fma.rn.f32 	%f1187, %f1184, %f1118, %f1107;
	fma.rn.f32 	%f1188, %f1184, %f1120, %f1108;
	fma.rn.f32 	%f1189, %f1184, %f1122, %f1109;
	fma.rn.f32 	%f1190, %f1184, %f1124, %f1110;
	fma.rn.f32 	%f1191, %f1184, %f1126, %f1111;
	fma.rn.f32 	%f1192, %f1184, %f1128, %f1112;
	ld.shared.f32 	%f1193, [%r1059+48];
	ld.shared.f32 	%f1194, [%r1063+3072];
	fma.rn.f32 	%f1195, %f1193, %f1194, %f1115;
	ld.shared.f32 	%f1196, [%r1063+3076];
	fma.rn.f32 	%f1197, %f1193, %f1196, %f1117;
	ld.shared.f32 	%f1198, [%r1063+3080];
	fma.rn.f32 	%f1199, %f1193, %f1198, %f1119;
	ld.shared.f32 	%f1200, [%r1063+3084];
	fma.rn.f32 	%f1201, %f1193, %f1200, %f1121;
	ld.shared.f32 	%f1202, [%r1063+3088];
	fma.rn.f32 	%f1203, %f1193, %f1202, %f1123;
	ld.shared.f32 	%f1204, [%r1063+3092];
	fma.rn.f32 	%f1205, %f1193, %f1204, %f1125;
	ld.shared.f32 	%f1206, [%r1063+3096];
	fma.rn.f32 	%f1207, %f1193, %f1206, %f1127;
	ld.shared.f32 	%f1208, [%r1063+3100];
	fma.rn.f32 	%f1209, %f1193, %f1208, %f1129;
	ld.shared.f32 	%f1210, [%r1059+112];
	fma.rn.f32 	%f1211, %f1210, %f1194, %f1131;
	fma.rn.f32 	%f1212, %f1210, %f1196, %f1132;
	fma.rn.f32 	%f1213, %f1210, %f1198, %f1133;
	fma.rn.f32 	%f1214, %f1210, %f1200, %f1134;
	fma.rn.f32 	%f1215, %f1210, %f1202, %f1135;
	fma.rn.f32 	%f1216, %f1210, %f1204, %f1136;
	fma.rn.f32 	%f1217, %f1210, %f1206, %f1137;
	fma.rn.f32 	%f1218, %f1210, %f1208, %f1138;
	ld.shared.f32 	%f1219, [%r1059+176];
	fma.rn.f32 	%f1220, %f1219, %f1194, %f1140;
	fma.rn.f32 	%f1221, %f1219, %f1196, %f1141;
	fma.rn.f32 	%f1222, %f1219, %f1198, %f1142;
	fma.rn.f32 	%f1223, %f1219, %f1200, %f1143;
	fma.rn.f32 	%f1224, %f1219, %f1202, %f1144;
	fma.rn.f32 	%f1225, %f1219, %f1204, %f1145;
	fma.rn.f32 	%f1226, %f1219, %f1206, %f1146;
	fma.rn.f32 	%f1227, %f1219, %f1208, %f1147;
	ld.shared.f32 	%f1228, [%r1059+240];
	fma.rn.f32 	%f1229, %f1228, %f1194, %f1149;
	fma.rn.f32 	%f1230, %f1228, %f1196, %f1150;
	fma.rn.f32 	%f1231, %f1228, %f1198, %f1151;
	fma.rn.f32 	%f1232, %f1228, %f1200, %f1152;
	fma.rn.f32 	%f1233, %f1228, %f1202, %f1153;
	fma.rn.f32 	%f1234, %f1228, %f1204, %f1154;
	fma.rn.f32 	%f1235, %f1228, %f1206, %f1155;
	fma.rn.f32 	%f1236, %f1228, %f1208, %f1156;
	ld.shared.f32 	%f1237, [%r1059+304];
	fma.rn.f32 	%f1238, %f1237, %f1194, %f1158;
	fma.rn.f32 	%f1239, %f1237, %f1196, %f1159;
	fma.rn.f32 	%f1240, %f1237, %f1198, %f1160;
	fma.rn.f32 	%f1241, %f1237, %f1200, %f1161;
	fma.rn.f32 	%f1242, %f1237, %f1202, %f1162;
	fma.rn.f32 	%f1243, %f1237, %f1204, %f1163;
	fma.rn.f32 	%f1244, %f1237, %f1206, %f1164;
	fma.rn.f32 	%f1245, %f1237, %f1208, %f1165;
	ld.shared.f32 	%f1246, [%r1059+368];
	fma.rn.f32 	%f1247, %f1246, %f1194, %f1167;
	fma.rn.f32 	%f1248, %f1246, %f1196, %f1168;
	fma.rn.f32 	%f1249, %f1246, %f1198, %f1169;
	fma.rn.f32 	%f1250, %f1246, %f1200, %f1170;
	fma.rn.f32 	%f1251, %f1246, %f1202, %f1171;
	fma.rn.f32 	%f1252, %f1246, %f1204, %f1172;
	fma.rn.f32 	%f1253, %f1246, %f1206, %f1173;
	fma.rn.f32 	%f1254, %f1246, %f1208, %f1174;
	ld.shared.f32 	%f1255, [%r1059+432];
	fma.rn.f32 	%f1256, %f1255, %f1194, %f1176;
	fma.rn.f32 	%f1257, %f1255, %f1196, %f1177;
	fma.rn.f32 	%f1258, %f1255, %f1198, %f1178;
	fma.rn.f32 	%f1259, %f1255, %f1200, %f1179;
	fma.rn.f32 	%f1260, %f1255, %f1202, %f1180;
	fma.rn.f32 	%f1261, %f1255, %f1204, %f1181;
	fma.rn.f32 	%f1262, %f1255, %f1206, %f1182;
	fma.rn.f32 	%f1263, %f1255, %f1208, %f1183;
	ld.shared.f32 	%f1264, [%r1059+496];
	fma.rn.f32 	%f1265, %f1264, %f1194, %f1185;
	fma.rn.f32 	%f1266, %f1264, %f1196, %f1186;
	fma.rn.f32 	%f1267, %f1264, %f1198, %f1187;
	fma.rn.f32 	%f1268, %f1264, %f1200, %f1188;
	fma.rn.f32 	%f1269, %f1264, %f1202, %f1189;
	fma.rn.f32 	%f1270, %f1264, %f1204, %f1190;
	fma.rn.f32 	%f1271, %f1264, %f1206, %f1191;
	fma.rn.f32 	%f1272, %f1264, %f1208, %f1192;
	ld.shared.f32 	%f1273, [%r1059+52];
	ld.shared.f32 	%f1274, [%r1063+3328];
	fma.rn.f32 	%f1275, %f1273, %f1274, %f1195;
	ld.shared.f32 	%f1276, [%r1063+3332];
	fma.rn.f32 	%f1277, %f1273, %f1276, %f1197;
	ld.shared.f32 	%f1278, [%r1063+3336];
	fma.rn.f32 	%f1279, %f1273, %f1278, %f1199;
	ld.shared.f32 	%f1280, [%r1063+3340];
	fma.rn.f32 	%f1281, %f1273, %f1280, %f1201;
	ld.shared.f32 	%f1282, [%r1063+3344];
	fma.rn.f32 	%f1283, %f1273, %f1282, %f1203;
	ld.shared.f32 	%f1284, [%r1063+3348];
	fma.rn.f32 	%f1285, %f1273, %f1284, %f1205;
	ld.shared.f32 	%f1286, [%r1063+3352];
	fma.rn.f32 	%f1287, %f1273, %f1286, %f1207;
	ld.shared.f32 	%f1288, [%r1063+3356];
	fma.rn.f32 	%f1289, %f1273, %f1288, %f1209;
	ld.shared.f32 	%f1290, [%r1059+116];
	fma.rn.f32 	%f1291, %f1290, %f1274, %f1211;
	fma.rn.f32 	%f1292, %f1290, %f1276, %f1212;
	fma.rn.f32 	%f1293, %f1290, %f1278, %f1213;
	fma.rn.f32 	%f1294, %f1290, %f1280, %f1214;
	fma.rn.f32 	%f1295, %f1290, %f1282, %f1215;
	fma.rn.f32 	%f1296, %f1290, %f1284, %f1216;
	fma.rn.f32 	%f1297, %f1290, %f1286, %f1217;
	fma.rn.f32 	%f1298, %f1290, %f1288, %f1218;
	ld.shared.f32 	%f1299, [%r1059+180];
	fma.rn.f32 	%f1300, %f1299, %f1274, %f1220;
	fma.rn.f32 	%f1301, %f1299, %f1276, %f1221;
	fma.rn.f32 	%f1302, %f1299, %f1278, %f1222;
	fma.rn.f32 	%f1303, %f1299, %f1280, %f1223;
	fma.rn.f32 	%f1304, %f1299, %f1282, %f1224;
	fma.rn.f32 	%f1305, %f1299, %f1284, %f1225;
	fma.rn.f32 	%f1306, %f1299, %f1286, %f1226;
	fma.rn.f32 	%f1307, %f1299, %f1288, %f1227;
	ld.shared.f32 	%f1308, [%r1059+244];
	fma.rn.f32 	%f1309, %f1308, %f1274, %f1229;
	fma.rn.f32 	%f1310, %f1308, %f1276, %f1230;
	fma.rn.f32 	%f1311, %f1308, %f1278, %f1231;
	fma.rn.f32 	%f1312, %f1308, %f1280, %f1232;
	fma.rn.f32 	%f1313, %f1308, %f1282, %f1233;
	fma.rn.f32 	%f1314, %f1308, %f1284, %f1234;
	fma.rn.f32 	%f1315, %f1308, %f1286, %f1235;
	fma.rn.f32 	%f1316, %f1308, %f1288, %f1236;
	ld.shared.f32 	%f1317, [%r1059+308];
	fma.rn.f32 	%f1318, %f1317, %f1274, %f1238;
	fma.rn.f32 	%f1319, %f1317, %f1276, %f1239;
	fma.rn.f32 	%f1320, %f1317, %f1278, %f1240;
	fma.rn.f32 	%f1321, %f1317, %f1280, %f1241;
	fma.rn.f32 	%f1322, %f1317, %f1282, %f1242;
	fma.rn.f32 	%f1323, %f1317, %f1284, %f1243;
	fma.rn.f32 	%f1324, %f1317, %f1286, %f1244;
	fma.rn.f32 	%f1325, %f1317, %f1288, %f1245;
	ld.shared.f32 	%f1326, [%r1059+372];
	fma.rn.f32 	%f1327, %f1326, %f1274, %f1247;
	fma.rn.f32 	%f1328, %f1326, %f1276, %f1248;
	fma.rn.f32 	%f1329, %f1326, %f1278, %f1249;
	fma.rn.f32 	%f1330, %f1326, %f1280, %f1250;
	fma.rn.f32 	%f1331, %f1326, %f1282, %f1251;
	fma.rn.f32 	%f1332, %f1326, %f1284, %f1252;
	fma.rn.f32 	%f1333, %f1326, %f1286, %f1253;
	fma.rn.f32 	%f1334, %f1326, %f1288, %f1254;
	ld.shared.f32 	%f1335, [%r1059+436];
	fma.rn.f32 	%f1336, %f1335, %f1274, %f1256;
	fma.rn.f32 	%f1337, %f1335, %f1276, %f1257;
	fma.rn.f32 	%f1338, %f1335, %f1278, %f1258;
	fma.rn.f32 	%f1339, %f1335, %f1280, %f1259;
	fma.rn.f32 	%f1340, %f1335, %f1282, %f1260;
	fma.rn.f32 	%f1341, %f1335, %f1284, %f1261;
	fma.rn.f32 	%f1342, %f1335, %f1286, %f1262;
	fma.rn.f32 	%f1343, %f1335, %f1288, %f1263;
	ld.shared.f32 	%f1344, [%r1059+500];
	fma.rn.f32 	%f1345, %f1344, %f1274, %f1265;
	fma.rn.f32 	%f1346, %f1344, %f1276, %f1266;
	fma.rn.f32 	%f1347, %f1344, %f1278, %f1267;
	fma.rn.f32 	%f1348, %f1344, %f1280, %f1268;
	fma.rn.f32 	%f1349, %f1344, %f1282, %f1269;
	fma.rn.f32 	%f1350, %f1344, %f1284, %f1270;
	fma.rn.f32 	%f1351, %f1344, %f1286, %f1271;
	fma.rn.f32 	%f1352, %f1344, %f1288, %f1272;
	ld.shared.f32 	%f1353, [%r1059+56];
	ld.shared.f32 	%f1354, [%r1063+3584];
	fma.rn.f32 	%f1355, %f1353, %f1354, %f1275;
	ld.shared.f32 	%f1356, [%r1063+3588];
	fma.rn.f32 	%f1357, %f1353, %f1356, %f1277;
	ld.shared.f32 	%f1358, [%r1063+3592];
	fma.rn.f32 	%f1359, %f1353, %f1358, %f1279;
	ld.shared.f32 	%f1360, [%r1063+3596];
	fma.rn.f32 	%f1361, %f1353, %f1360, %f1281;
	ld.shared.f32 	%f1362, [%r1063+3600];
	fma.rn.f32 	%f1363, %f1353, %f1362, %f1283;
	ld.shared.f32 	%f1364, [%r1063+3604];
	fma.rn.f32 	%f1365, %f1353, %f1364, %f1285;
	ld.shared.f32 	%f1366, [%r1063+3608];
	fma.rn.f32 	%f1367, %f1353, %f1366, %f1287;
	ld.shared.f32 	%f1368, [%r1063+3612];
	fma.rn.f32 	%f1369, %f1353, %f1368, %f1289;
	ld.shared.f32 	%f1370, [%r1059+120];
	fma.rn.f32 	%f1371, %f1370, %f1354, %f1291;
	fma.rn.f32 	%f1372, %f1370, %f1356, %f1292;
	fma.rn.f32 	%f1373, %f1370, %f1358, %f1293;
	fma.rn.f32 	%f1374, %f1370, %f1360, %f1294;
	fma.rn.f32 	%f1375, %f1370, %f1362, %f1295;
	fma.rn.f32 	%f1376, %f1370, %f1364, %f1296;
	fma.rn.f32 	%f1377, %f1370, %f1366, %f1297;
	fma.rn.f32 	%f1378, %f1370, %f1368, %f1298;
	ld.shared.f32 	%f1379, [%r1059+184];
	fma.rn.f32 	%f1380, %f1379, %f1354, %f1300;
	fma.rn.f32 	%f1381, %f1379, %f1356, %f1301;
	fma.rn.f32 	%f1382, %f1379, %f1358, %f1302;
	fma.rn.f32 	%f1383, %f1379, %f1360, %f1303;
	fma.rn.f32 	%f1384, %f1379, %f1362, %f1304;
	fma.rn.f32 	%f1385, %f1379, %f1364, %f1305;
	fma.rn.f32 	%f1386, %f1379, %f1366, %f1306;
	fma.rn.f32 	%f1387, %f1379, %f1368, %f1307;
	ld.shared.f32 	%f1388, [%r1059+248];
	fma.rn.f32 	%f1389, %f1388, %f1354, %f1309;
	fma.rn.f32 	%f1390, %f1388, %f1356, %f1310;
	fma.rn.f32 	%f1391, %f1388, %f1358, %f1311;
	fma.rn.f32 	%f1392, %f1388, %f1360, %f1312;
	fma.rn.f32 	%f1393, %f1388, %f1362, %f1313;
	fma.rn.f32 	%f1394, %f1388, %f1364, %f1314;
	fma.rn.f32 	%f1395, %f1388, %f1366, %f1315;
	fma.rn.f32 	%f1396, %f1388, %f1368, %f1316;
	ld.shared.f32 	%f1397, [%r1059+312];
	fma.rn.f32 	%f1398, %f1397, %f1354, %f1318;
	fma.rn.f32 	%f1399, %f1397, %f1356, %f1319;
	fma.rn.f32 	%f1400, %f1397, %f1358, %f1320;
	fma.rn.f32 	%f1401, %f1397, %f1360, %f1321;
	fma.rn.f32 	%f1402, %f1397, %f1362, %f1322;
	fma.rn.f32 	%f1403, %f1397, %f1364, %f1323;
	fma.rn.f32 	%f1404, %f1397, %f1366, %f1324;
	fma.rn.f32 	%f1405, %f1397, %f1368, %f1325;
	ld.shared.f32 	%f1406, [%r1059+376];
	fma.rn.f32 	%f1407, %f1406, %f1354, %f1327;
	fma.rn.f32 	%f1408, %f1406, %f1356, %f1328;
	fma.rn.f32 	%f1409, %f1406, %f1358, %f1329;
	fma.rn.f32 	%f1410, %f1406, %f1360, %f1330;
	fma.rn.f32 	%f1411, %f1406, %f1362, %f1331;
	fma.rn.f32 	%f1412, %f1406, %f1364, %f1332;
	fma.rn.f32 	%f1413, %f1406, %f1366, %f1333;
	fma.rn.f32 	%f1414, %f1406, %f1368, %f1334;
	ld.shared.f32 	%f1415, [%r1059+440];
	fma.rn.f32 	%f1416, %f1415, %f1354, %f1336;
	fma.rn.f32 	%f1417, %f1415, %f1356, %f1337;
	fma.rn.f32 	%f1418, %f1415, %f1358, %f1338;
	fma.rn.f32 	%f1419, %f1415, %f1360, %f1339;
	fma.rn.f32 	%f1420, %f1415, %f1362, %f1340;
	fma.rn.f32 	%f1421, %f1415, %f1364, %f1341;
	fma.rn.f32 	%f1422, %f1415, %f1366, %f1342;
	fma.rn.f32 	%f1423, %f1415, %f1368, %f1343;
	ld.shared.f32 	%f1424, [%r1059+504];
	fma.rn.f32 	%f1425, %f1424, %f1354, %f1345;
	fma.rn.f32 	%f1426, %f1424, %f1356, %f1346;
	fma.rn.f32 	%f1427, %f1424, %f1358, %f1347;
	fma.rn.f32 	%f1428, %f1424, %f1360, %f1348;
	fma.rn.f32 	%f1429, %f1424, %f1362, %f1349;
	fma.rn.f32 	%f1430, %f1424, %f1364, %f1350;
	fma.rn.f32 	%f1431, %f1424, %f1366, %f1351;
	fma.rn.f32 	%f1432, %f1424, %f1368, %f1352;
	ld.shared.f32 	%f1433, [%r1059+60];
	ld.shared.f32 	%f1434, [%r1063+3840];
	fma.rn.f32 	%f1834, %f1433, %f1434, %f1355;
	ld.shared.f32 	%f1435, [%r1063+3844];
	fma.rn.f32 	%f1833, %f1433, %f1435, %f1357;
	ld.shared.f32 	%f1436, [%r1063+3848];
	fma.rn.f32 	%f1832, %f1433, %f1436, %f1359;
	ld.shared.f32 	%f1437, [%r1063+3852];
	fma.rn.f32 	%f1831, %f1433, %f1437, %f1361;
	ld.shared.f32 	%f1438, [%r1063+3856];
	fma.rn.f32 	%f1830, %f1433, %f1438, %f1363;
	ld.shared.f32 	%f1439, [%r1063+3860];
	fma.rn.f32 	%f1829, %f1433, %f1439, %f1365;
	ld.shared.f32 	%f1440, [%r1063+3864];
	fma.rn.f32 	%f1828, %f1433, %f1440, %f1367;
	ld.shared.f32 	%f1441, [%r1063+3868];
	fma.rn.f32 	%f1827, %f1433, %f1441, %f1369;
	ld.shared.f32 	%f1442, [%r1059+124];
	fma.rn.f32 	%f1826, %f1442, %f1434, %f1371;
	fma.rn.f32 	%f1825, %f1442, %f1435, %f1372;
	fma.rn.f32 	%f1824, %f1442, %f1436, %f1373;
	fma.rn.f32 	%f1823, %f1442, %f1437, %f1374;
	fma.rn.f32 	%f1822, %f1442, %f1438, %f1375;
	fma.rn.f32 	%f1821, %f1442, %f1439, %f1376;
	fma.rn.f32 	%f1820, %f1442, %f1440, %f1377;
	fma.rn.f32 	%f1819, %f1442, %f1441, %f1378;
	ld.shared.f32 	%f1443, [%r1059+188];
	fma.rn.f32 	%f1818, %f1443, %f1434, %f1380;
	fma.rn.f32 	%f1817, %f1443, %f1435, %f1381;
	fma.rn.f32 	%f1816, %f1443, %f1436, %f1382;
	fma.rn.f32 	%f1815, %f1443, %f1437, %f1383;
	fma.rn.f32 	%f1814, %f1443, %f1438, %f1384;
	fma.rn.f32 	%f1813, %f1443, %f1439, %f1385;
	fma.rn.f32 	%f1812, %f1443, %f1440, %f1386;
	fma.rn.f32 	%f1811, %f1443, %f1441, %f1387;
	ld.shared.f32 	%f1444, [%r1059+252];
	fma.rn.f32 	%f1810, %f1444, %f1434, %f1389;
	fma.rn.f32 	%f1809, %f1444, %f1435, %f1390;
	fma.rn.f32 	%f1808, %f1444, %f1436, %f1391;
	fma.rn.f32 	%f1807, %f1444, %f1437, %f1392;
	fma.rn.f32 	%f1806, %f1444, %f1438, %f1393;
	fma.rn.f32 	%f1805, %f1444, %f1439, %f1394;
	fma.rn.f32 	%f1804, %f1444, %f1440, %f1395;
	fma.rn.f32 	%f1803, %f1444, %f1441, %f1396;
	ld.shared.f32 	%f1445, [%r1059+316];
	fma.rn.f32 	%f1802, %f1445, %f1434, %f1398;
	fma.rn.f32 	%f1801, %f1445, %f1435, %f1399;
	fma.rn.f32 	%f1800, %f1445, %f1436, %f1400;
	fma.rn.f32 	%f1799, %f1445, %f1437, %f1401;
	fma.rn.f32 	%f1798, %f1445, %f1438, %f1402;
	fma.rn.f32 	%f1797, %f1445, %f1439, %f1403;
	fma.rn.f32 	%f1796, %f1445, %f1440, %f1404;
	fma.rn.f32 	%f1795, %f1445, %f1441, %f1405;
	ld.shared.f32 	%f1446, [%r1059+380];
	fma.rn.f32 	%f1794, %f1446, %f1434, %f1407;
	fma.rn.f32 	%f1793, %f1446, %f1435, %f1408;
	fma.rn.f32 	%f1792, %f1446, %f1436, %f1409;
	fma.rn.f32 	%f1791, %f1446, %f1437, %f1410;
	fma.rn.f32 	%f1790, %f1446, %f1438, %f1411;
	fma.rn.f32 	%f1789, %f1446, %f1439, %f1412;
	fma.rn.f32 	%f1788, %f1446, %f1440, %f1413;
	fma.rn.f32 	%f1787, %f1446, %f1441, %f1414;
	ld.shared.f32 	%f1447, [%r1059+444];
	fma.rn.f32 	%f1786, %f1447, %f1434, %f1416;
	fma.rn.f32 	%f1785, %f1447, %f1435, %f1417;
	fma.rn.f32 	%f1784, %f1447, %f1436, %f1418;
	fma.rn.f32 	%f1783, %f1447, %f1437, %f1419;
	fma.rn.f32 	%f1782, %f1447, %f1438, %f1420;
	fma.rn.f32 	%f1781, %f1447, %f1439, %f1421;
	fma.rn.f32 	%f1780, %f1447, %f1440, %f1422;
	fma.rn.f32 	%f1779, %f1447, %f1441, %f1423;
	ld.shared.f32 	%f1448, [%r1059+508];
	fma.rn.f32 	%f1778, %f1448, %f1434, %f1425;
	fma.rn.f32 	%f1777, %f1448, %f1435, %f1426;
	fma.rn.f32 	%f1776, %f1448, %f1436, %f1427;
	fma.rn.f32 	%f1775, %f1448, %f1437, %f1428;
	fma.rn.f32 	%f1774, %f1448, %f1438, %f1429;
	fma.rn.f32 	%f1773, %f1448, %f1439, %f1430;
	fma.rn.f32 	%f1772, %f1448, %f1440, %f1431;
	fma.rn.f32 	%f1771, %f1448, %f1441, %f1432;
	bar.sync 	0;
	add.s32 	%r1200, %r1200, 1;
	add.s32 	%r1064, %r30, 15;
	shr.u32 	%r1065, %r1064, 4;
	setp.ne.s32 	%p98, %r1200, %r1065;
	@%p98 bra 	$L__BB0_2;
$L__BB0_97:
	mov.u32 	%r1066, %ctaid.y;
	shl.b32 	%r1067, %r1066, 6;
	mov.u32 	%r1068, %tid.y;
	shl.b32 	%r1069, %r1068, 3;
	add.s32 	%r1070, %r1067, %r1069;
	setp.ge.s32 	%p99, %r1070, %r28;
	mov.u32 	%r1071, %ctaid.x;
	shl.b32 	%r1072, %r1071, 6;
	mov.u32 	%r1073, %tid.x;
	shl.b32 	%r1074, %r1073, 3;
	add.s32 	%r1075, %r1072, %r1074;
	setp.ge.s32 	%p100, %r1075, %r29;
	or.pred  	%p101, %p99, %p100;
	@%p101 bra 	$L__BB0_99;
	ld.param.f32 	%f1641, [_Z10gemm_optimPfS_S_ffiii_param_3];
	ld.param.u64 	%rd245, [_Z10gemm_optimPfS_S_ffiii_param_2];
	mad.lo.s32 	%r1087, %r1070, %r29, %r1075;
	cvta.to.global.u64 	%rd136, %rd245;
	mul.wide.s32 	%rd137, %r1087, 4;
	add.s64 	%rd138, %rd136, %rd137;
	ld.global.f32 	%f1449, [%rd138];
	mul.f32 	%f1450, %f198, %f1449;
	fma.rn.f32 	%f1451, %f1641, %f1834, %f1450;
	st.global.f32 	[%rd138], %f1451;
$L__BB0_99:
	add.s32 	%r1098, %r1075, 1;
	setp.ge.s32 	%p103, %r1098, %r29;
	or.pred  	%p104, %p99, %p103;
	@%p104 bra 	$L__BB0_101;
	ld.param.f32 	%f1642, [_Z10gemm_optimPfS_S_ffiii_param_3];
	ld.param.u64 	%rd246, [_Z10gemm_optimPfS_S_ffiii_param_2];
	mul.lo.s32 	%r1104, %r1070, %r29;
	cvt.s64.s32 	%rd139, %r1104;
	cvt.u64.u32 	%rd140, %r1075;
	add.s64 	%rd141, %rd140, %rd139;
	cvta.to.global.u64 	%rd142, %rd246;
	shl.b64 	%rd143, %rd141, 2;
	add.s64 	%rd144, %rd142, %rd143;
	ld.global.f32 	%f1452, [%rd144+4];
	mul.f32 	%f1453, %f198, %f1452;
	fma.rn.f32 	%f1454, %f1642, %f1833, %f1453;
	st.global.f32 	[%rd144+4], %f1454;
$L__BB0_101:
	add.s32 	%r1110, %r1075, 2;
	setp.ge.s32 	%p106, %r1110, %r29;
	or.pred  	%p107, %p99, %p106;
	@%p107 bra 	$L__BB0_103;
	ld.param.f32 	%f1643, [_Z10gemm_optimPfS_S_ffiii_param_3];
	ld.param.u64 	%rd247, [_Z10gemm_optimPfS_S_ffiii_param_2];
	mul.lo.s32 	%r1116, %r1070, %r29;
	cvt.s64.s32 	%rd145, %r1116;
	cvt.u64.u32 	%rd146, %r1075;
	add.s64 	%rd147, %rd146, %rd145;
	cvta.to.global.u64 	%rd148, %rd247;
	shl.b64 	%rd149, %rd147, 2;
	add.s64 	%rd150, %rd148, %rd149;
	ld.global.f32 	%f1455, [%rd150+8];
	mul.f32 	%f1456, %f198, %f1455;
	fma.rn.f32 	%f1457, %f1643, %f1832, %f1456;
	st.global.f32 	[%rd150+8], %f1457;
$L__BB0_103:
	add.s32 	%r4, %r1075, 3;
	setp.ge.s32 	%p109, %r4, %r29;
	or.pred  	%p110, %p99, %p109;
	@%p110 bra 	$L__BB0_105;
	ld.param.f32 	%f1644, [_Z10gemm_optimPfS_S_ffiii_param_3];
	ld.param.u64 	%rd248, [_Z10gemm_optimPfS_S_ffiii_param_2];
	mul.lo.s32 	%r1127, %r1070, %r29;
	cvt.s64.s32 	%rd151, %r1127;
	cvt.u64.u32 	%rd152, %r1075;
	add.s64 	%rd153, %rd152, %rd151;
	cvta.to.global.u64 	%rd154, %rd248;
	shl.b64 	%rd155, %rd153, 2;
	add.s64 	%rd156, %rd154, %rd155;
	ld.global.f32 	%f1458, [%rd156+12];
	mul.f32 	%f1459, %f198, %f1458;
	fma.rn.f32 	%f1460, %f1644, %f1831, %f1459;
	st.global.f32 	[%rd156+12], %f1460;
$L__BB0_105:
	add.s32 	%r5, %r1075, 4;
	setp.ge.s32 	%p112, %r5, %r29;
	or.pred  	%p113, %p99, %p112;
	@%p113 bra 	$L__BB0_107;
	ld.param.f32 	%f1645, [_Z10gemm_optimPfS_S_ffiii_param_3];
	ld.param.u64 	%rd249, [_Z10gemm_optimPfS_S_ffiii_param_2];
	mul.lo.s32 	%r1138, %r1070, %r29;
	cvt.s64.s32 	%rd157, %r1138;
	cvt.u64.u32 	%rd158, %r1075;
	add.s64 	%rd159, %rd158, %rd157;
	cvta.to.global.u64 	%rd160, %rd249;
	shl.b64 	%rd161, %rd159, 2;
	add.s64 	%rd162, %rd160, %rd161;
	ld.global.f32 	%f1461, [%rd162+16];
	mul.f32 	%f1462, %f198, %f1461;
	fma.rn.f32 	%f1463, %f1645, %f1830, %f1462;
	st.global.f32 	[%rd162+16], %f1463;
$L__BB0_107:
	add.s32 	%r6, %r1075, 5;
	setp.ge.s32 	%p115, %r6, %r29;
	or.pred  	%p116, %p99, %p115;
	@%p116 bra 	$L__BB0_109;
	ld.param.f32 	%f1646, [_Z10gemm_optimPfS_S_ffiii_param_3];
	ld.param.u64 	%rd250, [_Z10gemm_optimPfS_S_ffiii_param_2];
	mul.lo.s32 	%r1149, %r1070, %r29;
	cvt.s64.s32 	%rd163, %r1149;
	cvt.u64.u32 	%rd164, %r1075;
	add.s64 	%rd165, %rd164, %rd163;
	cvta.to.global.u64 	%rd166, %rd250;
	shl.b64 	%rd167, %rd165, 2;
	add.s64 	%rd168, %rd166, %rd167;
	ld.global.f32 	%f1464, [%rd168+20];
	mul.f32 	%f1465, %f198, %f1464;
	fma.rn.f32 	%f1466, %f1646, %f1829, %f1465;
	st.global.f32 	[%rd168+20], %f1466;
$L__BB0_109:
	add.s32 	%r7, %r1075, 6;
	setp.ge.s32 	%p118, %r7, %r29;
	or.pred  	%p119, %p99, %p118;
	@%p119 bra 	$L__BB0_111;
	ld.param.f32 	%f1647, [_Z10gemm_optimPfS_S_ffiii_param_3];
	ld.param.u64 	%rd251, [_Z10gemm_optimPfS_S_ffiii_param_2];
	mul.lo.s32 	%r1160, %r1070, %r29;
	cvt.s64.s32 	%rd169, %r1160;
	cvt.u64.u32 	%rd170, %r1075;
	add.s64 	%rd171, %rd170, %rd169;
	cvta.to.global.u64 	%rd172, %rd251;
	shl.b64 	%rd173, %rd171, 2;
	add.s64 	%rd174, %rd172, %rd173;
	ld.global.f32 	%f1467, [%rd174+24];
	mul.f32 	%f1468, %f198, %f1467;
	fma.rn.f32 	%f1469, %f1647, %f1828, %f1468;
	st.global.f32 	[%rd174+24], %f1469;
$L__BB0_111:
	add.s32 	%r9, %r1075, 7;
	setp.ge.s32 	%p121, %r9, %r29;
	or.pred  	%p122, %p99, %p121;
	@%p122 bra 	$L__BB0_113;
	ld.param.f32 	%f1648, [_Z10gemm_optimPfS_S_ffiii_param_3];
	ld.param.u64 	%rd252, [_Z10gemm_optimPfS_S_ffiii_param_2];
	mul.lo.s32 	%r1165, %r1070, %r29;
	cvt.s64.s32 	%rd175, %r1165;
	cvt.u64.u32 	%rd176, %r1075;
	add.s64 	%rd177, %rd176, %rd175;
	cvta.to.global.u64 	%rd178, %rd252;
	shl.b64 	%rd179, %rd177, 2;
	add.s64 	%rd180, %rd178, %rd179;
	ld.global.f32 	%f1470, [%rd180+28];
	mul.f32 	%f1471, %f198, %f1470;
	fma.rn.f32 	%f1472, %f1648, %f1827, %f1471;
	st.global.f32 	[%rd180+28], %f1472;
$L__BB0_113:
	add.s32 	%r10, %r1070, 1;
	setp.ge.s32 	%p124, %r10, %r28;
	mad.lo.s32 	%r11, %r1070, %r29, %r29;
	or.pred  	%p125, %p124, %p100;
	@%p125 bra 	$L__BB0_115;
	ld.param.f32 	%f1649, [_Z10gemm_optimPfS_S_ffiii_param_3];
	ld.param.u64 	%rd253, [_Z10gemm_optimPfS_S_ffiii_param_2];
	add.s32 	%r1171, %r1075, %r11;
	cvta.to.global.u64 	%rd181, %rd253;
	mul.wide.s32 	%rd182, %r1171, 4;
	add.s64 	%rd183, %rd181, %rd182;
	ld.global.f32 	%f1473, [%rd183];
	mul.f32 	%f1474, %f198, %f1473;
	fma.rn.f32 	%f1475, %f1649, %f1826, %f1474;
	st.global.f32 	[%rd183], %f1475;
$L__BB0_115:
	ld.param.u64 	%rd254, [_Z10gemm_optimPfS_S_ffiii_param_2];
	cvt.s64.s32 	%rd184, %r11;
	cvt.u64.u32 	%rd185, %r1075;
	add.s64 	%rd186, %rd185, %rd184;
	cvta.to.global.u64 	%rd187, %rd254;
	shl.b64 	%rd188, %rd186, 2;
	add.s64 	%rd2, %rd187, %rd188;
	or.pred  	%p128, %p124, %p103;
	@%p128 bra 	$L__BB0_117;
	ld.param.f32 	%f1650, [_Z10gemm_optimPfS_S_ffiii_param_3];
	ld.global.f32 	%f1476, [%rd2+4];
	mul.f32 	%f1477, %f198, %f1476;
	fma.rn.f32 	%f1478, %f1650, %f1825, %f1477;
	st.global.f32 	[%rd2+4], %f1478;
$L__BB0_117:
	or.pred  	%p131, %p124, %p106;
	@%p131 bra 	$L__BB0_119;
	ld.param.f32 	%f1651, [_Z10gemm_optimPfS_S_ffiii_param_3];
	ld.global.f32 	%f1479, [%rd2+8];
	mul.f32 	%f1480, %f198, %f1479;
	fma.rn.f32 	%f1481, %f1651, %f1824, %f1480;
	st.global.f32 	[%rd2+8], %f1481;
$L__BB0_119:
	setp.ge.s32 	%p133, %r4, %r29;
	or.pred  	%p134, %p124, %p133;
	@%p134 bra 	$L__BB0_121;
	ld.param.f32 	%f1652, [_Z10gemm_optimPfS_S_ffiii_param_3];
	ld.global.f32 	%f1482, [%rd2+12];
	mul.f32 	%f1483, %f198, %f1482;
	fma.rn.f32 	%f1484, %f1652, %f1823, %f1483;
	st.global.f32 	[%rd2+12], %f1484;
$L__BB0_121:
	setp.ge.s32 	%p136, %r5, %r29;
	or.pred  	%p137, %p124, %p136;
	@%p137 bra 	$L__BB0_123;
	ld.param.f32 	%f1653, [_Z10gemm_optimPfS_S_ffiii_param_3];
	ld.global.f32 	%f1485, [%rd2+16];
	mul.f32 	%f1486, %f198, %f1485;
	fma.rn.f32 	%f1487, %f1653, %f1822, %f1486;
	st.global.f32 	[%rd2+16], %f1487;
$L__BB0_123:
	setp.ge.s32 	%p139, %r6, %r29;
	or.pred  	%p140, %p124, %p139;
	@%p140 bra 	$L__BB0_125;
	ld.param.f32 	%f1654, [_Z10gemm_optimPfS_S_ffiii_param_3];
	ld.global.f32 	%f1488, [%rd2+20];
	mul.f32 	%f1489, %f198, %f1488;
	fma.rn.f32 	%f1490, %f1654, %f1821, %f1489;
	st.global.f32 	[%rd2+20], %f1490;
$L__BB0_125:
	setp.ge.s32 	%p141, %r10, %r28;
	setp.ge.s32 	%p142, %r7, %r29;
	or.pred  	%p143, %p141, %p142;
	@%p143 bra 	$L__BB0_127;
	ld.param.f32 	%f1655, [_Z10gemm_optimPfS_S_ffiii_param_3];
	ld.global.f32 	%f1491, [%rd2+24];
	mul.f32 	%f1492, %f198, %f1491;
	fma.rn.f32 	%f1493, %f1655, %f1820, %f1492;
	st.global.f32 	[%rd2+24], %f1493;
$L__BB0_127:
	setp.ge.s32 	%p144, %r10, %r28;
	setp.ge.s32 	%p145, %r9, %r29;
	or.pred  	%p146, %p144, %p145;
	@%p146 bra 	$L__BB0_129;
	ld.param.f32 	%f1656, [_Z10gemm_optimPfS_S_ffiii_param_3];
	ld.global.f32 	%f1494, [%rd2+28];
	mul.f32 	%f1495, %f198, %f1494;
	fma.rn.f32 	%f1496, %f1656, %f1819, %f1495;
	st.global.f32 	[%rd2+28], %f1496;
$L__BB0_129:
	ld.param.u64 	%rd255, [_Z10gemm_optimPfS_S_ffiii_param_2];
	cvta.to.global.u64 	%rd3, %rd255;
	setp.ge.s32 	%p147, %r1075, %r29;
	or.b32  	%r15, %r1070, 2;
	setp.ge.s32 	%p148, %r15, %r28;
	add.s32 	%r16, %r11, %r29;
	or.pred  	%p149, %p148, %p147;
	@%p149 bra 	$L__BB0_131;
	ld.param.f32 	%f1657, [_Z10gemm_optimPfS_S_ffiii_param_3];
	add.s32 	%r1194, %r1075, %r16;
	mul.wide.s32 	%rd189, %r1194, 4;
	add.s64 	%rd190, %rd3, %rd189;
	ld.global.f32 	%f1497, [%rd190];
	mul.f32 	%f1498, %f198, %f1497;
	fma.rn.f32 	%f1499, %f1657, %f1818, %f1498;
	st.global.f32 	[%rd190], %f1499;
$L__BB0_131:
	setp.ge.s32 	%p151, %r1098, %r29;
	cvt.s64.s32 	%rd191, %r16;
	add.s64 	%rd192, %rd185, %rd191;
	shl.b64 	%rd193, %rd192, 2;
	add.s64 	%rd5, %rd3, %rd193;
	or.pred  	%p152, %p148, %p151;
	@%p152 bra 	$L__BB0_133;
	ld.param.f32 	%f1658, [_Z10gemm_optimPfS_S_ffiii_param_3];
	ld.global.f32 	%f1500, [%rd5+4];
	mul.f32 	%f1501, %f198, %f1500;
	fma.rn.f32 	%f1502, %f1658, %f1817, %f1501;
	st.global.f32 	[%rd5+4], %f1502;
$L__BB0_133:
	setp.ge.s32 	%p154, %r1110, %r29;
	or.pred  	%p155, %p148, %p154;
	@%p155 bra 	$L__BB0_135;
	ld.param.f32 	%f1659, [_Z10gemm_optimPfS_S_ffiii_param_3];
	ld.global.f32 	%f1503, [%rd5+8];
	mul.f32 	%f1504, %f198, %f1503;
	fma.rn.f32 	%f1505, %f1659, %f1816, %f1504;
	st.global.f32 	[%rd5+8], %f1505;
$L__BB0_135:
	or.pred  	%p158, %p148, %p133;
	@%p158 bra 	$L__BB0_137;
	ld.param.f32 	%f1660, [_Z10gemm_optimPfS_S_ffiii_param_3];
	ld.global.f32 	%f1506, [%rd5+12];
	mul.f32 	%f1507, %f198, %f1506;
	fma.rn.f32 	%f1508, %f1660, %f1815, %f1507;
	st.global.f32 	[%rd5+12], %f1508;
$L__BB0_137:
	or.pred  	%p161, %p148, %p136;
	@%p161 bra 	$L__BB0_139;
	ld.param.f32 	%f1661, [_Z10gemm_optimPfS_S_ffiii_param_3];
	ld.global.f32 	%f1509, [%rd5+16];
	mul.f32 	%f1510, %f198, %f1509;
	fma.rn.f32 	%f1511, %f1661, %f1814, %f1510;
	st.global.f32 	[%rd5+16], %f1511;
$L__BB0_139:
	setp.ge.s32 	%p162, %r15, %r28;
	setp.ge.s32 	%p163, %r6, %r29;
	or.pred  	%p164, %p162, %p163;
	@%p164 bra 	$L__BB0_141;
	ld.param.f32 	%f1662, [_Z10gemm_optimPfS_S_ffiii_param_3];
	ld.global.f32 	%f1512, [%rd5+20];
	mul.f32 	%f1513, %f198, %f1512;
	fma.rn.f32 	%f1514, %f1662, %f1813, %f1513;
	st.global.f32 	[%rd5+20], %f1514;
$L__BB0_141:
	setp.ge.s32 	%p165, %r15, %r28;
	setp.ge.s32 	%p166, %r7, %r29;
	or.pred  	%p167, %p165, %p166;
	@%p167 bra 	$L__BB0_143;
	ld.param.f32 	%f1663, [_Z10gemm_optimPfS_S_ffiii_param_3];
	ld.global.f32 	%f1515, [%rd5+24];
	mul.f32 	%f1516, %f198, %f1515;
	fma.rn.f32 	%f1517, %f1663, %f1812, %f1516;
	st.global.f32 	[%rd5+24], %f1517;
$L__BB0_143:
	setp.ge.s32 	%p168, %r15, %r28;
	setp.ge.s32 	%p169, %r9, %r29;
	or.pred  	%p170, %p168, %p169;
	@%p170 bra 	$L__BB0_145;
	ld.param.f32 	%f1664, [_Z10gemm_optimPfS_S_ffiii_param_3];
	ld.global.f32 	%f1518, [%rd5+28];
	mul.f32 	%f1519, %f198, %f1518;
	fma.rn.f32 	%f1520, %f1664, %f1811, %f1519;
	st.global.f32 	[%rd5+28], %f1520;
$L__BB0_145:
	setp.ge.s32 	%p171, %r1075, %r29;
	add.s32 	%r18, %r1070, 3;
	setp.ge.s32 	%p172, %r18, %r28;
	add.s32 	%r19, %r16, %r29;
	or.pred  	%p173, %p172, %p171;
	@%p173 bra 	$L__BB0_147;
	ld.param.f32 	%f1665, [_Z10gemm_optimPfS_S_ffiii_param_3];
	add.s32 	%r1195, %r1075, %r19;
	mul.wide.s32 	%rd194, %r1195, 4;
	add.s64 	%rd195, %rd3, %rd194;
	ld.global.f32 	%f1521, [%rd195];
	mul.f32 	%f1522, %f198, %f1521;
	fma.rn.f32 	%f1523, %f1665, %f1810, %f1522;
	st.global.f32 	[%rd195], %f1523;
$L__BB0_147:
	setp.ge.s32 	%p174, %r18, %r28;
	setp.ge.s32 	%p175, %r1098, %r29;
	cvt.s64.s32 	%rd196, %r19;
	add.s64 	%rd197, %rd185, %rd196;
	shl.b64 	%rd198, %rd197, 2;
	add.s64 	%rd6, %rd3, %rd198;
	or.pred  	%p176, %p174, %p175;
	@%p176 bra 	$L__BB0_149;
	ld.param.f32 	%f1666, [_Z10gemm_optimPfS_S_ffiii_param_3];
	ld.global.f32 	%f1524, [%rd6+4];
	mul.f32 	%f1525, %f198, %f1524;
	fma.rn.f32 	%f1526, %f1666, %f1809, %f1525;
	st.global.f32 	[%rd6+4], %f1526;
$L__BB0_149:
	setp.ge.s32 	%p177, %r18, %r28;
	setp.ge.s32 	%p178, %r1110, %r29;
	or.pred  	%p179, %p177, %p178;
	@%p179 bra 	$L__BB0_151;
	ld.param.f32 	%f1667, [_Z10gemm_optimPfS_S_ffiii_param_3];
	ld.global.f32 	%f1527, [%rd6+8];
	mul.f32 	%f1528, %f198, %f1527;
	fma.rn.f32 	%f1529, %f1667, %f1808, %f1528;
	st.global.f32 	[%rd6+8], %f1529;
$L__BB0_151:
	setp.ge.s32 	%p180, %r18, %r28;
	setp.ge.s32 	%p181, %r4, %r29;
	or.pred  	%p182, %p180, %p181;
	@%p182 bra 	$L__BB0_153;
	ld.param.f32 	%f1668, [_Z10gemm_optimPfS_S_ffiii_param_3];
	ld.global.f32 	%f1530, [%rd6+12];
	mul.f32 	%f1531, %f198, %f1530;
	fma.rn.f32 	%f1532, %f1668, %f1807, %f1531;
	st.global.f32 	[%rd6+12], %f1532;
$L__BB0_153:
	setp.ge.s32 	%p183, %r18, %r28;
	setp.ge.s32 	%p184, %r5, %r29;
	or.pred  	%p185, %p183, %p184;
	@%p185 bra 	$L__BB0_155;
	ld.param.f32 	%f1669, [_Z10gemm_optimPfS_S_ffiii_param_3];
	ld.global.f32 	%f1533, [%rd6+16];
	mul.f32 	%f1534, %f198, %f1533;
	fma.rn.f32 	%f1535, %f1669, %f1806, %f1534;
	st.global.f32 	[%rd6+16], %f1535;
$L__BB0_155:
	setp.ge.s32 	%p186, %r18, %r28;
	setp.ge.s32 	%p187, %r6, %r29;
	or.pred  	%p188, %p186, %p187;
	@%p188 bra 	$L__BB0_157;
	ld.param.f32 	%f1670, [_Z10gemm_optimPfS_S_ffiii_param_3];
	ld.global.f32 	%f1536, [%rd6+20];
	mul.f32 	%f1537, %f198, %f1536;
	fma.rn.f32 	%f1538, %f1670, %f1805, %f1537;
	st.global.f32 	[%rd6+20], %f1538;
$L__BB0_157:
	setp.ge.s32 	%p189, %r18, %r28;
	setp.ge.s32 	%p190, %r7, %r29;
	or.pred  	%p191, %p189, %p190;
	@%p191 bra 	$L__BB0_159;
	ld.param.f32 	%f1671, [_Z10gemm_optimPfS_S_ffiii_param_3];
	ld.global.f32 	%f1539, [%rd6+24];
	mul.f32 	%f1540, %f198, %f1539;
	fma.rn.f32 	%f1541, %f1671, %f1804, %f1540;
	st.global.f32 	[%rd6+24], %f1541;
$L__BB0_159:
	setp.ge.s32 	%p192, %r18, %r28;
	setp.ge.s32 	%p193, %r9, %r29;
	or.pred  	%p194, %p192, %p193;
	@%p194 bra 	$L__BB0_161;
	ld.param.f32 	%f1672, [_Z10gemm_optimPfS_S_ffiii_param_3];
	ld.global.f32 	%f1542, [%rd6+28];
	mul.f32 	%f1543, %f198, %f1542;
	fma.rn.f32 	%f1544, %f1672, %f1803, %f1543;
	st.global.f32 	[%rd6+28], %f1544;
$L__BB0_161:
	setp.ge.s32 	%p195, %r1075, %r29;
	add.s32 	%r20, %r1070, 4;
	setp.ge.s32 	%p196, %r20, %r28;
	add.s32 	%r21, %r19, %r29;
	or.pred  	%p197, %p196, %p195;
	@%p197 bra 	$L__BB0_163;
	ld.param.f32 	%f1673, [_Z10gemm_optimPfS_S_ffiii_param_3];
	add.s32 	%r1196, %r1075, %r21;
	mul.wide.s32 	%rd199, %r1196, 4;
	add.s64 	%rd200, %rd3, %rd199;
	ld.global.f32 	%f1545, [%rd200];
	mul.f32 	%f1546, %f198, %f1545;
	fma.rn.f32 	%f1547, %f1673, %f1802, %f1546;
	st.global.f32 	[%rd200], %f1547;
$L__BB0_163:
	setp.ge.s32 	%p198, %r20, %r28;
	setp.ge.s32 	%p199, %r1098, %r29;
	cvt.s64.s32 	%rd201, %r21;
	add.s64 	%rd202, %rd185, %rd201;
	shl.b64 	%rd203, %rd202, 2;
	add.s64 	%rd7, %rd3, %rd203;
	or.pred  	%p200, %p198, %p199;
	@%p200 bra 	$L__BB0_165;
	ld.param.f32 	%f1674, [_Z10gemm_optimPfS_S_ffiii_param_3];
	ld.global.f32 	%f1548, [%rd7+4];
	mul.f32 	%f1549, %f198, %f1548;
	fma.rn.f32 	%f1550, %f1674, %f1801, %f1549;
	st.global.f32 	[%rd7+4], %f1550;
$L__BB0_165:
	setp.ge.s32 	%p201, %r20, %r28;
	setp.ge.s32 	%p202, %r1110, %r29;
	or.pred  	%p203, %p201, %p202;
	@%p203 bra 	$L__BB0_167;
	ld.param.f32 	%f1675, [_Z10gemm_optimPfS_S_ffiii_param_3];
	ld.global.f32 	%f1551, [%rd7+8];
	mul.f32 	%f1552, %f198, %f1551;
	fma.rn.f32 	%f1553, %f1675, %f1800, %f1552;
	st.global.f32 	[%rd7+8], %f1553;
$L__BB0_167:
	setp.ge.s32 	%p204, %r20, %r28;
	setp.ge.s32 	%p205, %r4, %r29;
	or.pred  	%p206, %p204, %p205;
	@%p206 bra 	$L__BB0_169;
	ld.param.f32 	%f1676, [_Z10gemm_optimPfS_S_ffiii_param_3];
	ld.global.f32 	%f1554, [%rd7+12];
	mul.f32 	%f1555, %f198, %f1554;
	fma.rn.f32 	%f1556, %f1676, %f1799, %f1555;
	st.global.f32 	[%rd7+12], %f1556;
$L__BB0_169:
	setp.ge.s32 	%p207, %r20, %r28;
	setp.ge.s32 	%p208, %r5, %r29;
	or.pred  	%p209, %p207, %p208;
	@%p209 bra 	$L__BB0_171;
	ld.param.f32 	%f1677, [_Z10gemm_optimPfS_S_ffiii_param_3];
	ld.global.f32 	%f1557, [%rd7+16];
	mul.f32 	%f1558, %f198, %f1557;
	fma.rn.f32 	%f1559, %f1677, %f1798, %f1558;
	st.global.f32 	[%rd7+16], %f1559;
$L__BB0_171:
	setp.ge.s32 	%p210, %r20, %r28;
	setp.ge.s32 	%p211, %r6, %r29;
	or.pred  	%p212, %p210, %p211;
	@%p212 bra 	$L__BB0_173;
	ld.param.f32 	%f1678, [_Z10gemm_optimPfS_S_ffiii_param_3];
	ld.global.f32 	%f1560, [%rd7+20];
	mul.f32 	%f1561, %f198, %f1560;
	fma.rn.f32 	%f1562, %f1678, %f1797, %f1561;
	st.global.f32 	[%rd7+20], %f1562;
$L__BB0_173:
	setp.ge.s32 	%p213, %r20, %r28;
	setp.ge.s32 	%p214, %r7, %r29;
	or.pred  	%p215, %p213, %p214;
	@%p215 bra 	$L__BB0_175;
	ld.param.f32 	%f1679, [_Z10gemm_optimPfS_S_ffiii_param_3];
	ld.global.f32 	%f1563, [%rd7+24];
	mul.f32 	%f1564, %f198, %f1563;
	fma.rn.f32 	%f1565, %f1679, %f1796, %f1564;
	st.global.f32 	[%rd7+24], %f1565;
$L__BB0_175:
	setp.ge.s32 	%p216, %r20, %r28;
	setp.ge.s32 	%p217, %r9, %r29;
	or.pred  	%p218, %p216, %p217;
	@%p218 bra 	$L__BB0_177;
	ld.param.f32 	%f1680, [_Z10gemm_optimPfS_S_ffiii_param_3];
	ld.global.f32 	%f1566, [%rd7+28];
	mul.f32 	%f1567, %f198, %f1566;
	fma.rn.f32 	%f1568, %f1680, %f1795, %f1567;
	st.global.f32 	[%rd7+28], %f1568;
$L__BB0_177:
	setp.ge.s32 	%p219, %r1075, %r29;
	add.s32 	%r22, %r1070, 5;
	setp.ge.s32 	%p220, %r22, %r28;
	add.s32 	%r23, %r21, %r29;
	or.pred  	%p221, %p220, %p219;
	@%p221 bra 	$L__BB0_179;
	ld.param.f32 	%f1681, [_Z10gemm_optimPfS_S_ffiii_param_3];
	add.s32 	%r1197, %r1075, %r23;
	mul.wide.s32 	%rd204, %r1197, 4;
	add.s64 	%rd205, %rd3, %rd204;
	ld.global.f32 	%f1569, [%rd205];
	mul.f32 	%f1570, %f198, %f1569;
	fma.rn.f32 	%f1571, %f1681, %f1794, %f1570;
	st.global.f32 	[%rd205], %f1571;
$L__BB0_179:
	setp.ge.s32 	%p222, %r22, %r28;
	setp.ge.s32 	%p223, %r1098, %r29;
	cvt.s64.s32 	%rd206, %r23;
	add.s64 	%rd207, %rd185, %rd206;
	shl.b64 	%rd208, %rd207, 2;
	add.s64 	%rd8, %rd3, %rd208;
	or.pred  	%p224, %p222, %p223;
	@%p224 bra 	$L__BB0_181;
	ld.param.f32 	%f1682, [_Z10gemm_optimPfS_S_ffiii_param_3];
	ld.global.f32 	%f1572, [%rd8+4];
	mul.f32 	%f1573, %f198, %f1572;
	fma.rn.f32 	%f1574, %f1682, %f1793, %f1573;
	st.global.f32 	[%rd8+4], %f1574;
$L__BB0_181:
	setp.ge.s32 	%p225, %r22, %r28;
	setp.ge.s32 	%p226, %r1110, %r29;
	or.pred  	%p227, %p225, %p226;
	@%p227 bra 	$L__BB0_183;
	ld.param.f32 	%f1683, [_Z10gemm_optimPfS_S_ffiii_param_3];
	ld.global.f32 	%f1575, [%rd8+8];
	mul.f32 	%f1576, %f198, %f1575;
	fma.rn.f32 	%f1577, %f1683, %f1792, %f1576;
	st.global.f32 	[%rd8+8], %f1577;
$L__BB0_183:
	setp.ge.s32 	%p228, %r22, %r28;
	setp.ge.s32 	%p229, %r4, %r29;
	or.pred  	%p230, %p228, %p229;
	@%p230 bra 	$L__BB0_185;
	ld.param.f32 	%f1684, [_Z10gemm_optimPfS_S_ffiii_param_3];
	ld.global.f32 	%f1578, [%rd8+12];
	mul.f32 	%f1579, %f198, %f1578;
	fma.rn.f32 	%f1580, %f1684, %f1791, %f1579;
	st.global.f32 	[%rd8+12], %f1580;
$L__BB0_185:
	setp.ge.s32 	%p231, %r22, %r28;
	setp.ge.s32 	%p232, %r5, %r29;
	or.pred  	%p233, %p231, %p232;
	@%p233 bra 	$L__BB0_187;
	ld.param.f32 	%f1685, [_Z10gemm_optimPfS_S_ffiii_param_3];
	ld.global.f32 	%f1581, [%rd8+16];
	mul.f32 	%f1582, %f198, %f1581;
	fma.rn.f32 	%f1583, %f1685, %f1790, %f1582;
	st.global.f32 	[%rd8+16], %f1583;
$L__BB0_187:
	setp.ge.s32 	%p234, %r22, %r28;
	setp.ge.s32 	%p235, %r6, %r29;
	or.pred  	%p236, %p234, %p235;
	@%p236 bra 	$L__BB0_189;
	ld.param.f32 	%f1686, [_Z10gemm_optimPfS_S_ffiii_param_3];
	ld.global.f32 	%f1584, [%rd8+20];
	mul.f32 	%f1585, %f198, %f1584;
	fma.rn.f32 	%f1586, %f1686, %f1789, %f1585;
	st.global.f32 	[%rd8+20], %f1586;
$L__BB0_189:
	setp.ge.s32 	%p237, %r22, %r28;
	setp.ge.s32 	%p238, %r7, %r29;
	or.pred  	%p239, %p237, %p238;
	@%p239 bra 	$L__BB0_191;
	ld.param.f32 	%f1687, [_Z10gemm_optimPfS_S_ffiii_param_3];
	ld.global.f32 	%f1587, [%rd8+24];
	mul.f32 	%f1588, %f198, %f1587;
	fma.rn.f32 	%f1589, %f1687, %f1788, %f1588;
	st.global.f32 	[%rd8+24], %f1589;
$L__BB0_191:
	setp.ge.s32 	%p240, %r22, %r28;
	setp.ge.s32 	%p241, %r9, %r29;
	or.pred  	%p242, %p240, %p241;
	@%p242 bra 	$L__BB0_193;
	ld.param.f32 	%f1688, [_Z10gemm_optimPfS_S_ffiii_param_3];
	ld.global.f32 	%f1590, [%rd8+28];
	mul.f32 	%f1591, %f198, %f1590;
	fma.rn.f32 	%f1592, %f1688, %f1787, %f1591;
	st.global.f32 	[%rd8+28], %f1592;
$L__BB0_193:
	setp.ge.s32 	%p243, %r1075, %r29;
	add.s32 	%r24, %r1070, 6;
	setp.ge.s32 	%p244, %r24, %r28;
	add.s32 	%r25, %r23, %r29;
	or.pred  	%p245, %p244, %p243;
	@%p245 bra 	$L__BB0_195;
	ld.param.f32 	%f1689, [_Z10gemm_optimPfS_S_ffiii_param_3];
	add.s32 	%r1198, %r1075, %r25;
	mul.wide.s32 	%rd209, %r1198, 4;
	add.s64 	%rd210, %rd3, %rd209;
	ld.global.f32 	%f1593, [%rd210];
	mul.f32 	%f1594, %f198, %f1593;
	fma.rn.f32 	%f1595, %f1689, %f1786, %f1594;
	st.global.f32 	[%rd210], %f1595;
$L__BB0_195:
	setp.ge.s32 	%p246, %r24, %r28;
	setp.ge.s32 	%p247, %r1098, %r29;
	cvt.s64.s32 	%rd211, %r25;
	add.s64 	%rd212, %rd185, %rd211;
	shl.b64 	%rd213, %rd212, 2;
	add.s64 	%rd9, %rd3, %rd213;
	or.pred  	%p248, %p246, %p247;
	@%p248 bra 	$L__BB0_197;
	ld.param.f32 	%f1690, [_Z10gemm_optimPfS_S_ffiii_param_3];
	ld.global.f32 	%f1596, [%rd9+4];
	mul.f32 	%f1597, %f198, %f1596;
	fma.rn.f32 	%f1598, %f1690, %f1785, %f1597;
	st.global.f32 	[%rd9+4], %f1598;
$L__BB0_197:
	setp.ge.s32 	%p249, %r24, %r28;
	setp.ge.s32 	%p250, %r1110, %r29;
	or.pred  	%p251, %p249, %p250;
	@%p251 bra 	$L__BB0_199;
	ld.param.f32 	%f1691, [_Z10gemm_optimPfS_S_ffiii_param_3];
	ld.global.f32 	%f1599, [%rd9+8];
	mul.f32 	%f1600, %f198, %f1599;
	fma.rn.f32 	%f1601, %f1691, %f1784, %f1600;
	st.global.f32 	[%rd9+8], %f1601;
$L__BB0_199:
	setp.ge.s32 	%p252, %r24, %r28;
	setp.ge.s32 	%p253, %r4, %r29;
	or.pred  	%p254, %p252, %p253;
	@%p254 bra 	$L__BB0_201;
	ld.param.f32 	%f1692, [_Z10gemm_optimPfS_S_ffiii_param_3];
	ld.global.f32 	%f1602, [%rd9+12];
	mul.f32 	%f1603, %f198, %f1602;
	fma.rn.f32 	%f1604, %f1692, %f1783, %f1603;
	st.global.f32 	[%rd9+12], %f1604;
$L__BB0_201:
	setp.ge.s32 	%p255, %r24, %r28;
	setp.ge.s32 	%p256, %r5, %r29;
	or.pred  	%p257, %p255, %p256;
	@%p257 bra 	$L__BB0_203;
	ld.param.f32 	%f1693, [_Z10gemm_optimPfS_S_ffiii_param_3];
	ld.global.f32 	%f1605, [%rd9+16];
	mul.f32 	%f1606, %f198, %f1605;
	fma.rn.f32 	%f1607, %f1693, %f1782, %f1606;
	st.global.f32 	[%rd9+16], %f1607;
$L__BB0_203:
	setp.ge.s32 	%p258, %r24, %r28;
	setp.ge.s32 	%p259, %r6, %r29;
	or.pred  	%p260, %p258, %p259;
	@%p260 bra 	$L__BB0_205;
	ld.param.f32 	%f1694, [_Z10gemm_optimPfS_S_ffiii_param_3];
	ld.global.f32 	%f1608, [%rd9+20];
	mul.f32 	%f1609, %f198, %f1608;
	fma.rn.f32 	%f1610, %f1694, %f1781, %f1609;
	st.global.f32 	[%rd9+20], %f1610;
$L__BB0_205:
	setp.ge.s32 	%p261, %r24, %r28;
	setp.ge.s32 	%p262, %r7, %r29;
	or.pred  	%p263, %p261, %p262;
	@%p263 bra 	$L__BB0_207;
	ld.param.f32 	%f1695, [_Z10gemm_optimPfS_S_ffiii_param_3];
	ld.global.f32 	%f1611, [%rd9+24];
	mul.f32 	%f1612, %f198, %f1611;
	fma.rn.f32 	%f1613, %f1695, %f1780, %f1612;
	st.global.f32 	[%rd9+24], %f1613;
$L__BB0_207:
	setp.ge.s32 	%p264, %r24, %r28;
	setp.ge.s32 	%p265, %r9, %r29;
	or.pred  	%p266, %p264, %p265;
	@%p266 bra 	$L__BB0_209;
	ld.param.f32 	%f1696, [_Z10gemm_optimPfS_S_ffiii_param_3];
	ld.global.f32 	%f1614, [%rd9+28];
	mul.f32 	%f1615, %f198, %f1614;
	fma.rn.f32 	%f1616, %f1696, %f1779, %f1615;
	st.global.f32 	[%rd9+28], %f1616;
$L__BB0_209:
	setp.ge.s32 	%p267, %r1075, %r29;
	add.s32 	%r26, %r1070, 7;
	setp.ge.s32 	%p268, %r26, %r28;
	add.s32 	%r27, %r25, %r29;
	or.pred  	%p269, %p268, %p267;
	@%p269 bra 	$L__BB0_211;
	ld.param.f32 	%f1697, [_Z10gemm_optimPfS_S_ffiii_param_3];
	add.s32 	%r1199, %r1075, %r27;
	mul.wide.s32 	%rd214, %r1199, 4;
	add.s64 	%rd215, %rd3, %rd214;
	ld.global.f32 	%f1617, [%rd215];
	mul.f32 	%f1618, %f198, %f1617;
	fma.rn.f32 	%f1619, %f1697, %f1778, %f1618;
	st.global.f32 	[%rd215], %f1619;
$L__BB0_211:
	setp.ge.s32 	%p270, %r26, %r28;
	setp.ge.s32 	%p271, %r1098, %r29;
	cvt.s64.s32 	%rd216, %r27;
	add.s64 	%rd217, %rd185, %rd216;
	shl.b64 	%rd218, %rd217, 2;
	add.s64 	%rd10, %rd3, %rd218;
	or.pred  	%p272, %p270, %p271;
	@%p272 bra 	$L__BB0_213;
	ld.param.f32 	%f1698, [_Z10gemm_optimPfS_S_ffiii_param_3];
	ld.global.f32 	%f1620, [%rd10+4];
	mul.f32 	%f1621, %f198, %f1620;
	fma.rn.f32 	%f1622, %f1698, %f1777, %f1621;
	st.global.f32 	[%rd10+4], %f1622;
$L__BB0_213:
	setp.ge.s32 	%p273, %r26, %r28;
	setp.ge.s32 	%p274, %r1110, %r29;
	or.pred  	%p275, %p273, %p274;
	@%p275 bra 	$L__BB0_215;
	ld.param.f32 	%f1699, [_Z10gemm_optimPfS_S_ffiii_param_3];
	ld.global.f32 	%f1623, [%rd10+8];
	mul.f32 	%f1624, %f198, %f1623;
	fma.rn.f32 	%f1625, %f1699, %f1776, %f1624;
	st.global.f32 	[%rd10+8], %f1625;
$L__BB0_215:
	setp.ge.s32 	%p276, %r26, %r28;
	setp.ge.s32 	%p277, %r4, %r29;
	or.pred  	%p278, %p276, %p277;
	@%p278 bra 	$L__BB0_217;
	ld.param.f32 	%f1700, [_Z10gemm_optimPfS_S_ffiii_param_3];
	ld.global.f32 	%f1626, [%rd10+12];
	mul.f32 	%f1627, %f198, %f1626;
	fma.rn.f32 	%f1628, %f1700, %f1775, %f1627;
	st.global.f32 	[%rd10+12], %f1628;
$L__BB0_217:
	setp.ge.s32 	%p279, %r26, %r28;
	setp.ge.s32 	%p280, %r5, %r29;
	or.pred  	%p281, %p279, %p280;
	@%p281 bra 	$L__BB0_219;
	ld.param.f32 	%f1701, [_Z10gemm_optimPfS_S_ffiii_param_3];
	ld.global.f32 	%f1629, [%rd10+16];
	mul.f32 	%f1630, %f198, %f1629;
	fma.rn.f32 	%f1631, %f1701, %f1774, %f1630;
	st.global.f32 	[%rd10+16], %f1631;
$L__BB0_219:
	setp.ge.s32 	%p282, %r26, %r28;
	setp.ge.s32 	%p283, %r6, %r29;
	or.pred  	%p284, %p282, %p283;
	@%p284 bra 	$L__BB0_221;
	ld.param.f32 	%f1702, [_Z10gemm_optimPfS_S_ffiii_param_3];
	ld.global.f32 	%f1632, [%rd10+20];
	mul.f32 	%f1633, %f198, %f1632;
	fma.rn.f32 	%f1634, %f1702, %f1773, %f1633;
	st.global.f32 	[%rd10+20], %f1634;
$L__BB0_221:
	setp.ge.s32 	%p285, %r26, %r28;
	setp.ge.s32 	%p286, %r7, %r29;
	or.pred  	%p287, %p285, %p286;
	@%p287 bra 	$L__BB0_223;
	ld.param.f32 	%f1703, [_Z10gemm_optimPfS_S_ffiii_param_3];
	ld.global.f32 	%f1635, [%rd10+24];
	mul.f32 	%f1636, %f198, %f1635;
	fma.rn.f32 	%f1637, %f1703, %f1772, %f1636;
	st.global.f32 	[%rd10+24], %f1637;
$L__BB0_223:
	setp.ge.s32 	%p288, %r26, %r28;
	setp.ge.s32 	%p289, %r9, %r29;
	or.pred  	%p290, %p288, %p289;
	@%p290 bra 	$L__BB0_225;
	ld.param.f32 	%f1704, [_Z10gemm_optimPfS_S_ffiii_param_3];
	ld.global.f32 	%f1638, [%rd10+28];
	mul.f32 	%f1639, %f198, %f1638;
	fma.rn.f32 	%f1640, %f1704, %f1771, %f1639;
	st.global.f32 	[%rd10+28], %f1640;
$L__BB0_225:
	ret;

}


// ===== COMPILED SASS (sm_100) =====

	.target	sm_100

	.elftype	@"ET_EXEC"


//--------------------- .note.nv.tkinfo           --------------------------
	.section	.note.nv.tkinfo,"",@"SHT_NOTE"
	.sectionflags	@"SHF_NOTE_NV_TKINFO"
	.tkinfo
        /*0018*/ 	.word	0x00000002
        /*0030*/ 	.string	""
        /*0030*/ 	.string	"ptxas"
        /*0030*/ 	.string	"Cuda compilation tools, release 13.0, V13.0.88"
        /*0030*/ 	.string	"Build cuda_13.0.r13.0/compiler.36424714_0"
        /*0030*/ 	.string	"-arch sm_100 -m 64 "



//--------------------- .note.nv.cuinfo           --------------------------
	.section	.note.nv.cuinfo,"",@"SHT_NOTE"
	.sectionflags	@"SHF_NOTE_NV_CUINFO"
        /*0018*/ 	.short	0x0002
        /*001a*/ 	.short	0x0064
        /*001c*/ 	.short	0x0082
	.zero		2


//--------------------- .nv.info                  --------------------------
	.section	.nv.info,"",@"SHT_CUDA_INFO"
	.align	4


	//----- nvinfo : EIATTR_REGCOUNT
	.align		4
        /*0000*/ 	.byte	0x04, 0x2f
        /*0002*/ 	.short	(.L_1 - .L_0)
	.align		4
.L_0:
        /*0004*/ 	.word	index@(_Z10gemm_optimPfS_S_ffiii)
        /*0008*/ 	.word	0x00000080


	//----- nvinfo : EIATTR_FRAME_SIZE
	.align		4
.L_1:
        /*000c*/ 	.byte	0x04, 0x11
        /*000e*/ 	.short	(.L_3 - .L_2)
	.align		4
.L_2:
        /*0010*/ 	.word	index@(_Z10gemm_optimPfS_S_ffiii)
        /*0014*/ 	.word	0x00000000


	//----- nvinfo : EIATTR_MIN_STACK_SIZE
	.align		4
.L_3:
        /*0018*/ 	.byte	0x04, 0x12
        /*001a*/ 	.short	(.L_5 - .L_4)
	.align		4
.L_4:
        /*001c*/ 	.word	index@(_Z10gemm_optimPfS_S_ffiii)
        /*0020*/ 	.word	0x00000000
.L_5:


//--------------------- .nv.compat                --------------------------
	.section	.nv.compat,"",@"SHT_CUDA_COMPAT_INFO"
	.align	4
        /*0000*/ 	.byte	0x02, 0x09, 0x00, 0x00, 0x02, 0x02, 0x01, 0x00, 0x02, 0x05, 0x05, 0x00, 0x03, 0x07, 0x01, 0x01
        /*0010*/ 	.byte	0x02, 0x03, 0x00, 0x00, 0x02, 0x06, 0x01, 0x00, 0x04, 0x0b, 0x08, 0x00, 0x09, 0x00, 0x00, 0x00
        /*0020*/ 	.byte	0x00, 0x00, 0x00, 0x00


//--------------------- .nv.info._Z10gemm_optimPfS_S_ffiii --------------------------
	.section	.nv.info._Z10gemm_optimPfS_S_ffiii,"",@"SHT_CUDA_INFO"
	.sectionflags	@""
	.align	4


	//----- nvinfo : EIATTR_CUDA_API_VERSION
	.align		4
        /*0000*/ 	.byte	0x04, 0x37
        /*0002*/ 	.short	(.L_7 - .L_6)
.L_6:
        /*0004*/ 	.word	0x00000082


	//----- nvinfo : EIATTR_KPARAM_INFO
	.align		4
.L_7:
        /*0008*/ 	.byte	0x04, 0x17
        /*000a*/ 	.short	(.L_9 - .L_8)
.L_8:
        /*000c*/ 	.word	0x00000000
        /*0010*/ 	.short	0x0007
        /*0012*/ 	.short	0x0028
        /*0014*/ 	.byte	0x00, 0xf0, 0x11, 0x00


	//----- nvinfo : EIATTR_KPARAM_INFO
	.align		4
.L_9:
        /*0018*/ 	.byte	0x04, 0x17
        /*001a*/ 	.short	(.L_11 - .L_10)
.L_10:
        /*001c*/ 	.word	0x00000000
        /*0020*/ 	.short	0x0006
        /*0022*/ 	.short	0x0024
        /*0024*/ 	.byte	0x00, 0xf0, 0x11, 0x00


	//----- nvinfo : EIATTR_KPARAM_INFO
	.align		4
.L_11:
        /*0028*/ 	.byte	0x04, 0x17
        /*002a*/ 	.short	(.L_13 - .L_12)
.L_12:
        /*002c*/ 	.word	0x00000000
        /*0030*/ 	.short	0x0005
        /*0032*/ 	.short	0x0020
        /*0034*/ 	.byte	0x00, 0xf0, 0x11, 0x00


	//----- nvinfo : EIATTR_KPARAM_INFO
	.align		4
.L_13:
        /*0038*/ 	.byte	0x04, 0x17
        /*003a*/ 	.short	(.L_15 - .L_14)
.L_14:
        /*003c*/ 	.word	0x00000000
        /*0040*/ 	.short	0x0004
        /*0042*/ 	.short	0x001c
        /*0044*/ 	.byte	0x00, 0xf0, 0x11, 0x00


	//----- nvinfo : EIATTR_KPARAM_INFO
	.align		4
.L_15:
        /*0048*/ 	.byte	0x04, 0x17
        /*004a*/ 	.short	(.L_17 - .L_16)
.L_16:
        /*004c*/ 	.word	0x00000000
        /*0050*/ 	.short	0x0003
        /*0052*/ 	.short	0x0018
        /*0054*/ 	.byte	0x00, 0xf0, 0x11, 0x00


	//----- nvinfo : EIATTR_KPARAM_INFO
	.align		4
.L_17:
        /*0058*/ 	.byte	0x04, 0x17
        /*005a*/ 	.short	(.L_19 - .L_18)
.L_18:
        /*005c*/ 	.word	0x00000000
        /*0060*/ 	.short	0x0002
        /*0062*/ 	.short	0x0010
        /*0064*/ 	.byte	0x00, 0xf5, 0x21, 0x00


	//----- nvinfo : EIATTR_KPARAM_INFO
	.align		4
.L_19:
        /*0068*/ 	.byte	0x04, 0x17
        /*006a*/ 	.short	(.L_21 - .L_20)
.L_20:
        /*006c*/ 	.word	0x00000000
        /*0070*/ 	.short	0x0001
        /*0072*/ 	.short	0x0008
        /*0074*/ 	.byte	0x00, 0xf5, 0x21, 0x00


	//----- nvinfo : EIATTR_KPARAM_INFO
	.align		4
.L_21:
        /*0078*/ 	.byte	0x04, 0x17
        /*007a*/ 	.short	(.L_23 - .L_22)
.L_22:
        /*007c*/ 	.word	0x00000000
        /*0080*/ 	.short	0x0000
        /*0082*/ 	.short	0x0000
        /*0084*/ 	.byte	0x00, 0xf5, 0x21, 0x00


	//----- nvinfo : EIATTR_SPARSE_MMA_MASK
	.align		4
.L_23:
        /*0088*/ 	.byte	0x03, 0x50
        /*008a*/ 	.short	0x0000


	//----- nvinfo : EIATTR_MAXREG_COUNT
	.align		4
        /*008c*/ 	.byte	0x03, 0x1b
        /*008e*/ 	.short	0x00ff


	//----- nvinfo : EIATTR_NUM_BARRIERS
	.align		4
        /*0090*/ 	.byte	0x02, 0x4c
        /*0092*/ 	.byte	0x01
	.zero		1


	//----- nvinfo : EIATTR_MERCURY_ISA_VERSION
	.align		4
        /*0094*/ 	.byte	0x03, 0x5f
        /*0096*/ 	.short	0x0101


	//----- nvinfo : EIATTR_VRC_CTA_INIT_COUNT
	.align		4
        /*0098*/ 	.byte	0x02, 0x4a
	.zero		1
	.zero		1


	//----- nvinfo : EIATTR_EXIT_INSTR_OFFSETS
	.align		4
        /*009c*/ 	.byte	0x04, 0x1c
        /*009e*/ 	.short	(.L_25 - .L_24)


	//   ....[0]....
.L_24:
        /*00a0*/ 	.word	0x00007ea0


	//   ....[1]....
        /*00a4*/ 	.word	0x00007f00


	//----- nvinfo : EIATTR_CRS_STACK_SIZE
	.align		4
.L_25:
        /*00a8*/ 	.byte	0x04, 0x1e
        /*00aa*/ 	.short	(.L_27 - .L_26)
.L_26:
        /*00ac*/ 	.word	0x00000000


	//----- nvinfo : EIATTR_CBANK_PARAM_SIZE
	.align		4
.L_27:
        /*00b0*/ 	.byte	0x03, 0x19
        /*00b2*/ 	.short	0x002c


	//----- nvinfo : EIATTR_PARAM_CBANK
	.align		4
        /*00b4*/ 	.byte	0x04, 0x0a
        /*00b6*/ 	.short	(.L_29 - .L_28)
	.align		4
.L_28:
        /*00b8*/ 	.word	index@(.nv.constant0._Z10gemm_optimPfS_S_ffiii)
        /*00bc*/ 	.short	0x0380
        /*00be*/ 	.short	0x002c


	//----- nvinfo : EIATTR_SW_WAR
	.align		4
.L_29:
        /*00c0*/ 	.byte	0x04, 0x36
        /*00c2*/ 	.short	(.L_31 - .L_30)
.L_30:
        /*00c4*/ 	.word	0x00000008
.L_31:


//--------------------- .nv.callgraph             --------------------------
	.section	.nv.callgraph,"",@"SHT_CUDA_CALLGRAPH"
	.align	4
	.sectionentsize	8
	.align		4
        /*0000*/ 	.word	0x00000000
	.align		4
        /*0004*/ 	.word	0xffffffff
	.align		4
        /*0008*/ 	.word	0x00000000
	.align		4
        /*000c*/ 	.word	0xfffffffe
	.align		4
        /*0010*/ 	.word	0x00000000
	.align		4
        /*0014*/ 	.word	0xfffffffd
	.align		4
        /*0018*/ 	.word	0x00000000
	.align		4
        /*001c*/ 	.word	0xfffffffc


//--------------------- .text._Z10gemm_optimPfS_S_ffiii --------------------------
	.section	.text._Z10gemm_optimPfS_S_ffiii,"ax",@progbits
	.align	128
        .global         _Z10gemm_optimPfS_S_ffiii
        .type           _Z10gemm_optimPfS_S_ffiii,@function
        .size           _Z10gemm_optimPfS_S_ffiii,(.L_x_5 - _Z10gemm_optimPfS_S_ffiii)
        .other          _Z10gemm_optimPfS_S_ffiii,@"STO_CUDA_ENTRY STV_DEFAULT"
_Z10gemm_optimPfS_S_ffiii:
.text._Z10gemm_optimPfS_S_ffiii:
[----:B------:R-:W-:Y:S01]  /*0000*/  LDC R1, c[0x0][0x37c] ;  /* 0x0000df00ff017b82 */ /* 0x000fe20000000800 */
[----:B------:R-:W0:Y:S01]  /*0010*/  LDCU UR4, c[0x0][0x3a8] ;  /* 0x00007500ff0477ac */ /* 0x000e220008000800 */
[----:B------:R-:W-:Y:S01]  /*0020*/  HFMA2 R115, -RZ, RZ, 0, 0 ;  /* 0x00000000ff737431 */ /* 0x000fe200000001ff */
[----:B------:R-:W-:Y:S01]  /*0030*/  CS2R R84, SRZ ;  /* 0x0000000000547805 */ /* 0x000fe2000001ff00 */
[----:B------:R-:W-:Y:S01]  /*0040*/  HFMA2 R107, -RZ, RZ, 0, 0 ;  /* 0x00000000ff6b7431 */ /* 0x000fe200000001ff */
[----:B------:R-:W-:Y:S01]  /*0050*/  CS2R R80, SRZ ;  /* 0x0000000000507805 */ /* 0x000fe2000001ff00 */
[----:B------:R-:W-:Y:S01]  /*0060*/  HFMA2 R4, -RZ, RZ, 0, 0 ;  /* 0x00000000ff047431 */ /* 0x000fe200000001ff */
[----:B------:R-:W-:Y:S01]  /*0070*/  MOV R109, RZ ;  /* 0x000000ff006d7202 */ /* 0x000fe20000000f00 */
[----:B------:R-:W-:Y:S01]  /*0080*/  HFMA2 R93, -RZ, RZ, 0, 0 ;  /* 0x00000000ff5d7431 */ /* 0x000fe200000001ff */
[----:B------:R-:W-:Y:S01]  /*0090*/  CS2R R12, SRZ ;  /* 0x00000000000c7805 */ /* 0x000fe2000001ff00 */
[----:B------:R-:W-:Y:S01]  /*00a0*/  HFMA2 R105, -RZ, RZ, 0, 0 ;  /* 0x00000000ff697431 */ /* 0x000fe200000001ff */
[----:B------:R-:W-:Y:S01]  /*00b0*/  CS2R R34, SRZ ;  /* 0x0000000000227805 */ /* 0x000fe2000001ff00 */
[----:B------:R-:W-:Y:S01]  /*00c0*/  HFMA2 R113, -RZ, RZ, 0, 0 ;  /* 0x00000000ff717431 */ /* 0x000fe200000001ff */
[----:B------:R-:W-:Y:S01]  /*00d0*/  CS2R R24, SRZ ;  /* 0x0000000000187805 */ /* 0x000fe2000001ff00 */
[----:B------:R-:W-:Y:S01]  /*00e0*/  HFMA2 R99, -RZ, RZ, 0, 0 ;  /* 0x00000000ff637431 */ /* 0x000fe200000001ff */
[----:B------:R-:W-:Y:S01]  /*00f0*/  CS2R R16, SRZ ;  /* 0x0000000000107805 */ /* 0x000fe2000001ff00 */
[----:B------:R-:W-:Y:S01]  /*0100*/  HFMA2 R117, -RZ, RZ, 0, 0 ;  /* 0x00000000ff757431 */ /* 0x000fe200000001ff */
[----:B------:R-:W-:-:S02]  /*0110*/  CS2R R28, SRZ ;  /* 0x00000000001c7805 */ /* 0x000fc4000001ff00 */
[----:B------:R-:W-:Y:S01]  /*0120*/  MOV R103, RZ ;  /* 0x000000ff00677202 */ /* 0x000fe20000000f00 */
[----:B0-----:R-:W-:Y:S01]  /*0130*/  UISETP.GE.AND UP0, UPT, UR4, 0x1, UPT ;  /* 0x000000010400788c */ /* 0x001fe2000bf06270 */
[----:B------:R-:W-:Y:S02]  /*0140*/  CS2R R26, SRZ ;  /* 0x00000000001a7805 */ /* 0x000fe4000001ff00 */
[----:B------:R-:W-:Y:S02]  /*0150*/  CS2R R14, SRZ ;  /* 0x00000000000e7805 */ /* 0x000fe4000001ff00 */
[----:B------:R-:W-:Y:S02]  /*0160*/  CS2R R8, SRZ ;  /* 0x0000000000087805 */ /* 0x000fe4000001ff00 */
[----:B------:R-:W-:Y:S02]  /*0170*/  MOV R95, RZ ;  /* 0x000000ff005f7202 */ /* 0x000fe40000000f00 */
[----:B------:R-:W-:-:S02]  /*0180*/  CS2R R22, SRZ ;  /* 0x0000000000167805 */ /* 0x000fc4000001ff00 */
[----:B------:R-:W-:Y:S02]  /*0190*/  CS2R R6, SRZ ;  /* 0x0000000000067805 */ /* 0x000fe4000001ff00 */
[----:B------:R-:W-:Y:S02]  /*01a0*/  CS2R R30, SRZ ;  /* 0x00000000001e7805 */ /* 0x000fe4000001ff00 */
[----:B------:R-:W-:Y:S02]  /*01b0*/  CS2R R10, SRZ ;  /* 0x00000000000a7805 */ /* 0x000fe4000001ff00 */
[----:B------:R-:W-:Y:S02]  /*01c0*/  MOV R91, RZ ;  /* 0x000000ff005b7202 */ /* 0x000fe40000000f00 */
[----:B------:R-:W-:Y:S02]  /*01d0*/  CS2R R18, SRZ ;  /* 0x0000000000127805 */ /* 0x000fe4000001ff00 */
[----:B------:R-:W-:-:S02]  /*01e0*/  CS2R R88, SRZ ;  /* 0x0000000000587805 */ /* 0x000fc4000001ff00 */
[----:B------:R-:W-:Y:S02]  /*01f0*/  CS2R R32, SRZ ;  /* 0x0000000000207805 */ /* 0x000fe4000001ff00 */
[----:B------:R-:W-:Y:S02]  /*0200*/  CS2R R20, SRZ ;  /* 0x0000000000147805 */ /* 0x000fe4000001ff00 */
[----:B------:R-:W-:Y:S02]  /*0210*/  CS2R R82, SRZ ;  /* 0x0000000000527805 */ /* 0x000fe4000001ff00 */
[----:B------:R-:W-:Y:S02]  /*0220*/  MOV R101, RZ ;  /* 0x000000ff00657202 */ /* 0x000fe40000000f00 */
[----:B------:R-:W-:Y:S02]  /*0230*/  CS2R R78, SRZ ;  /* 0x00000000004e7805 */ /* 0x000fe4000001ff00 */
[----:B------:R-:W-:-:S02]  /*0240*/  CS2R R76, SRZ ;  /* 0x00000000004c7805 */ /* 0x000fc4000001ff00 */
[----:B------:R-:W-:Y:S02]  /*0250*/  MOV R111, RZ ;  /* 0x000000ff006f7202 */ /* 0x000fe40000000f00 */
[----:B------:R-:W-:Y:S02]  /*0260*/  CS2R R86, SRZ ;  /* 0x0000000000567805 */ /* 0x000fe4000001ff00 */
[----:B------:R-:W-:Y:S02]  /*0270*/  MOV R97, RZ ;  /* 0x000000ff00617202 */ /* 0x000fe40000000f00 */
[----:B------:R-:W-:Y:S02]  /*0280*/  CS2R R70, SRZ ;  /* 0x0000000000467805 */ /* 0x000fe4000001ff00 */
[----:B------:R-:W-:Y:S02]  /*0290*/  CS2R R68, SRZ ;  /* 0x0000000000447805 */ /* 0x000fe4000001ff00 */
[----:B------:R-:W-:Y:S01]  /*02a0*/  MOV R119, RZ ;  /* 0x000000ff00777202 */ /* 0x000fe20000000f00 */
[----:B------:R-:W0:Y:S01]  /*02b0*/  LDCU.64 UR8, c[0x0][0x358] ;  /* 0x00006b00ff0877ac */ /* 0x000e220008000a00 */
[----:B------:R-:W-:Y:S05]  /*02c0*/  BRA.U !UP0, `(.L_x_0) ;  /* 0x0000005908a47547 */ /* 0x000fea000b800000 */
[----:B------:R-:W1:Y:S01]  /*02d0*/  S2R R2, SR_CTAID.Y ;  /* 0x0000000000027919 */ /* 0x000e620000002600 */
[----:B------:R-:W-:Y:S01]  /*02e0*/  MOV R84, RZ ;  /* 0x000000ff00547202 */ /* 0x000fe20000000f00 */
[----:B------:R-:W2:Y:S01]  /*02f0*/  LDCU UR7, c[0x0][0x3a0] ;  /* 0x00007400ff0777ac */ /* 0x000ea20008000800 */
[----:B------:R-:W1:Y:S01]  /*0300*/  S2R R3, SR_TID.Y ;  /* 0x0000000000037919 */ /* 0x000e620000002200 */
[----:B------:R-:W3:Y:S01]  /*0310*/  LDCU.64 UR10, c[0x0][0x388] ;  /* 0x00007100ff0a77ac */ /* 0x000ee20008000a00 */
[----:B------:R-:W4:Y:S01]  /*0320*/  S2R R0, SR_TID.X ;  /* 0x0000000000007919 */ /* 0x000f220000002100 */
[----:B-1----:R-:W-:Y:S02]  /*0330*/  LEA R2, R2, R3, 0x3 ;  /* 0x0000000302027211 */ /* 0x002fe400078e18ff */
[----:B------:R-:W-:Y:S02]  /*0340*/  MOV R3, RZ ;  /* 0x000000ff00037202 */ /* 0x000fe40000000f00 */
[----:B--234-:R-:W-:-:S07]  /*0350*/  SHF.L.U32 R2, R2, 0x3, RZ ;  /* 0x0000000302027819 */ /* 0x01cfce00000006ff */
.L_x_1:
[----:B------:R-:W1:Y:S01]  /*0360*/  S2R R5, SR_CTAID.Y ;  /* 0x0000000000057919 */ /* 0x000e620000002600 */
[----:B------:R-:W2:Y:S01]  /*0370*/  LDC R61, c[0x0][0x3a8] ;  /* 0x0000ea00ff3d7b82 */ /* 0x000ea20000000800 */
[----:B------:R-:W-:Y:S01]  /*0380*/  LEA R56, R3, R0, 0x4 ;  /* 0x0000000003387211 */ /* 0x000fe200078e20ff */
[----:B------:R-:W1:Y:S03]  /*0390*/  S2R R54, SR_TID.Y ;  /* 0x0000000000367919 */ /* 0x000e660000002200 */
[----:B------:R-:W-:-:S04]  /*03a0*/  IADD3 R0, PT, PT, R56, 0x8, RZ ;  /* 0x0000000838007810 */ /* 0x000fc80007ffe0ff */
[-C--:B--2---:R-:W-:Y:S02]  /*03b0*/  ISETP.GE.AND P4, PT, R0, R61.reuse, PT ;  /* 0x0000003d0000720c */ /* 0x084fe40003f86270 */
[CC--:B------:R-:W-:Y:S02]  /*03c0*/  ISETP.GE.AND P3, PT, R56.reuse, R61.reuse, PT ;  /* 0x0000003d3800720c */ /* 0x0c0fe40003f66270 */
[----:B------:R-:W-:Y:S02]  /*03d0*/  ISETP.GE.AND P2, PT, R56, R61, PT ;  /* 0x0000003d3800720c */ /* 0x000fe40003f46270 */
[----:B------:R-:W-:Y:S02]  /*03e0*/  ISETP.GE.OR P3, PT, R2, UR7, P3 ;  /* 0x0000000702007c0c */ /* 0x000fe40009f66670 */
[----:B-1----:R-:W-:-:S04]  /*03f0*/  LEA R46, R5, R54, 0x3 ;  /* 0x00000036052e7211 */ /* 0x002fc800078e18ff */
[C---:B------:R-:W-:Y:S02]  /*0400*/  LEA R0, R46.reuse, 0x1, 0x3 ;  /* 0x000000012e007811 */ /* 0x040fe400078e18ff */
[----:B------:R-:W-:Y:S02]  /*0410*/  LEA R43, R46, 0x2, 0x3 ;  /* 0x000000022e2b7811 */ /* 0x000fe400078e18ff */
[----:B------:R-:W-:Y:S02]  /*0420*/  ISETP.LT.AND P1, PT, R0, UR7, !P4 ;  /* 0x0000000700007c0c */ /* 0x000fe4000e721270 */
[----:B------:R-:W-:Y:S02]  /*0430*/  ISETP.LT.AND P5, PT, R43, UR7, !P4 ;  /* 0x000000072b007c0c */ /* 0x000fe4000e7a1270 */
[----:B------:R-:W-:Y:S02]  /*0440*/  SHF.L.U32 R2, R46, 0x3, RZ ;  /* 0x000000032e027819 */ /* 0x000fe400000006ff */
[----:B------:R-:W-:-:S07]  /*0450*/  ISETP.LT.AND P0, PT, R0, UR7, !P2 ;  /* 0x0000000700007c0c */ /* 0x000fce000d701270 */
[----:B------:R-:W1:Y:S01]  /*0460*/  @P1 LDC.64 R36, c[0x0][0x380] ;  /* 0x0000e000ff241b82 */ /* 0x000e620000000a00 */
[CCC-:B------:R-:W-:Y:S02]  /*0470*/  @P1 IMAD R5, R2.reuse, R61.reuse, R61.reuse ;  /* 0x0000003d02051224 */ /* 0x1c0fe400078e023d */
[----:B------:R-:W-:-:S03]  /*0480*/  @P5 IMAD R44, R2, R61, R61 ;  /* 0x0000003d022c5224 */ /* 0x000fc600078e023d */
[----:B------:R-:W-:Y:S02]  /*0490*/  @P1 IADD3 R0, P6, PT, R56, R5, RZ ;  /* 0x0000000538001210 */ /* 0x000fe40007fde0ff */
[----:B------:R-:W2:Y:S01]  /*04a0*/  @P5 LDC.64 R38, c[0x0][0x380] ;  /* 0x0000e000ff265b82 */ /* 0x000ea20000000a00 */
[----:B------:R-:W-:Y:S02]  /*04b0*/  @P5 IADD3 R5, PT, PT, R44, R61, RZ ;  /* 0x0000003d2c055210 */ /* 0x000fe40007ffe0ff */
[----:B------:R-:W-:-:S05]  /*04c0*/  @P1 IADD3.X R42, PT, PT, RZ, RZ, RZ, P6, !PT ;  /* 0x000000ffff2a1210 */ /* 0x000fca00037fe4ff */
[----:B------:R-:W3:Y:S01]  /*04d0*/  @P0 LDC.64 R40, c[0x0][0x380] ;  /* 0x0000e000ff280b82 */ /* 0x000ee20000000a00 */
[----:B-1----:R-:W-:-:S04]  /*04e0*/  @P1 LEA R36, P6, R0, R36, 0x2 ;  /* 0x0000002400241211 */ /* 0x002fc800078c10ff */
[----:B------:R-:W-:Y:S02]  /*04f0*/  @P1 LEA.HI.X R37, R0, R37, R42, 0x2, P6 ;  /* 0x0000002500251211 */ /* 0x000fe400030f142a */
[----:B------:R-:W-:-:S03]  /*0500*/  @P5 IADD3 R5, P6, PT, R56, R5, RZ ;  /* 0x0000000538055210 */ /* 0x000fc60007fde0ff */
[----:B0-----:R-:W4:Y:S01]  /*0510*/  @P1 LDG.E R48, desc[UR8][R36.64+0x20] ;  /* 0x0000200824301981 */ /* 0x001f22000c1e1900 */
[----:B------:R-:W-:Y:S02]  /*0520*/  @P5 IADD3.X R0, PT, PT, RZ, RZ, RZ, P6, !PT ;  /* 0x000000ffff005210 */ /* 0x000fe400037fe4ff */
[----:B--2---:R-:W-:-:S04]  /*0530*/  @P5 LEA R38, P6, R5, R38, 0x2 ;  /* 0x0000002605265211 */ /* 0x004fc800078c10ff */
[----:B------:R-:W-:Y:S01]  /*0540*/  @P5 LEA.HI.X R39, R5, R39, R0, 0x2, P6 ;  /* 0x0000002705275211 */ /* 0x000fe200030f1400 */
[----:B------:R-:W-:Y:S01]  /*0550*/  @P0 IMAD R5, R2, R61, R61 ;  /* 0x0000003d02050224 */ /* 0x000fe200078e023d */
[----:B------:R-:W-:-:S03]  /*0560*/  ISETP.LT.AND P6, PT, R43, UR7, !P2 ;  /* 0x000000072b007c0c */ /* 0x000fc6000d7c1270 */
[----:B------:R-:W2:Y:S01]  /*0570*/  @P5 LDG.E R50, desc[UR8][R38.64+0x20] ;  /* 0x0000200826325981 */ /* 0x000ea2000c1e1900 */
[----:B------:R-:W-:-:S05]  /*0580*/  @P0 IADD3 R5, PT, PT, R56, R5, RZ ;  /* 0x0000000538050210 */ /* 0x000fca0007ffe0ff */
[----:B---3--:R-:W-:-:S04]  /*0590*/  @P0 IMAD.WIDE.U32 R42, R5, 0x4, R40 ;  /* 0x00000004052a0825 */ /* 0x008fc800078e0028 */
[----:B------:R-:W0:Y:S02]  /*05a0*/  @P6 LDC.64 R40, c[0x0][0x380] ;  /* 0x0000e000ff286b82 */ /* 0x000e240000000a00 */
[----:B------:R1:W3:Y:S01]  /*05b0*/  @P0 LDG.E R42, desc[UR8][R42.64] ;  /* 0x000000082a2a0981 */ /* 0x0002e2000c1e1900 */
[----:B------:R-:W-:-:S05]  /*05c0*/  @P6 IMAD R45, R2, R61, R61 ;  /* 0x0000003d022d6224 */ /* 0x000fca00078e023d */
[----:B------:R-:W-:-:S05]  /*05d0*/  @P6 IADD3 R45, PT, PT, R56, R61, R45 ;  /* 0x0000003d382d6210 */ /* 0x000fca0007ffe02d */
[----:B0-----:R-:W-:Y:S01]  /*05e0*/  @P6 IMAD.WIDE.U32 R44, R45, 0x4, R40 ;  /* 0x000000042d2c6825 */ /* 0x001fe200078e0028 */
[----:B------:R-:W0:Y:S05]  /*05f0*/  S2UR UR5, SR_CgaCtaId ;  /* 0x00000000000579c3 */ /* 0x000e2a0000008800 */
[----:B------:R-:W5:Y:S03]  /*0600*/  @P6 LDG.E R44, desc[UR8][R44.64] ;  /* 0x000000082c2c6981 */ /* 0x000f66000c1e1900 */
[----:B------:R-:W0:Y:S01]  /*0610*/  @!P3 LDC.64 R40, c[0x0][0x380] ;  /* 0x0000e000ff28bb82 */ /* 0x000e220000000a00 */
[----:B------:R-:W0:Y:S01]  /*0620*/  S2R R0, SR_TID.X ;  /* 0x0000000000007919 */ /* 0x000e220000002100 */
[----:B------:R-:W-:Y:S01]  /*0630*/  UMOV UR4, 0x400 ;  /* 0x0000040000047882 */ /* 0x000fe20000000000 */
[----:B------:R-:W-:-:S02]  /*0640*/  HFMA2 R58, -RZ, RZ, 0, 0 ;  /* 0x00000000ff3a7431 */ /* 0x000fc400000001ff */
[----:B------:R-:W-:Y:S01]  /*0650*/  @!P3 IMAD R5, R2, R61, R56 ;  /* 0x0000003d0205b224 */ /* 0x000fe200078e0238 */
[----:B-1----:R-:W-:Y:S01]  /*0660*/  LEA R43, R46, 0x3, 0x3 ;  /* 0x000000032e2b7811 */ /* 0x002fe200078e18ff */
[----:B0-----:R-:W-:Y:S02]  /*0670*/  ULEA UR6, UR5, UR4, 0x18 ;  /* 0x0000000405067291 */ /* 0x001fe4000f8ec0ff */
[----:B------:R-:W-:-:S04]  /*0680*/  @!P3 IMAD.WIDE.U32 R40, R5, 0x4, R40 ;  /* 0x000000040528b825 */ /* 0x000fc800078e0028 */
[----:B------:R-:W-:Y:S01]  /*0690*/  LEA R5, R54, UR6, 0x9 ;  /* 0x0000000636057c11 */ /* 0x000fe2000f8e48ff */
[----:B------:R0:W5:Y:S01]  /*06a0*/  @!P3 LDG.E R58, desc[UR8][R40.64] ;  /* 0x00000008283ab981 */ /* 0x000162000c1e1900 */
[----:B------:R-:W-:Y:S02]  /*06b0*/  ISETP.LT.AND P3, PT, R43, UR7, !P4 ;  /* 0x000000072b007c0c */ /* 0x000fe4000e761270 */
[----:B------:R-:W-:Y:S02]  /*06c0*/  LEA R53, R0, R5, 0x2 ;  /* 0x0000000500357211 */ /* 0x000fe400078e10ff */
[----:B------:R-:W-:-:S03]  /*06d0*/  LEA R49, R46, 0x4, 0x3 ;  /* 0x000000042e317811 */ /* 0x000fc600078e18ff */
[----:B------:R-:W-:Y:S01]  /*06e0*/  @!P0 STS [R53+0x40], RZ ;  /* 0x000040ff35008388 */ /* 0x000fe20000000800 */
[----:B------:R-:W-:-:S03]  /*06f0*/  LEA R47, R46, 0x5, 0x3 ;  /* 0x000000052e2f7811 */ /* 0x000fc600078e18ff */
[----:B------:R-:W-:Y:S02]  /*0700*/  @!P1 STS [R53+0x60], RZ ;  /* 0x000060ff35009388 */ /* 0x000fe40000000800 */
[----:B------:R-:W1:Y:S01]  /*0710*/  @P3 LDC.64 R36, c[0x0][0x380] ;  /* 0x0000e000ff243b82 */ /* 0x000e620000000a00 */
[----:B0-----:R-:W-:Y:S01]  /*0720*/  @P3 IMAD R40, R2, R61, R61 ;  /* 0x0000003d02283224 */ /* 0x001fe200078e023d */
[----:B------:R-:W-:Y:S04]  /*0730*/  @!P5 STS [R53+0xa0], RZ ;  /* 0x0000a0ff3500d388 */ /* 0x000fe80000000800 */
[----:B------:R-:W-:Y:S01]  /*0740*/  @P3 LEA R45, R61, R40, 0x1 ;  /* 0x000000283d2d3211 */ /* 0x000fe200078e08ff */
[----:B------:R-:W-:Y:S04]  /*0750*/  @!P6 STS [R53+0x80], RZ ;  /* 0x000080ff3500e388 */ /* 0x000fe80000000800 */
[----:B----4-:R0:W-:Y:S01]  /*0760*/  @P1 STS [R53+0x60], R48 ;  /* 0x0000603035001388 */ /* 0x0101e20000000800 */
[----:B------:R-:W-:-:S03]  /*0770*/  ISETP.LT.AND P1, PT, R47, UR7, !P4 ;  /* 0x000000072f007c0c */ /* 0x000fc6000e721270 */
[----:B---3--:R3:W-:Y:S01]  /*0780*/  @P0 STS [R53+0x40], R42 ;  /* 0x0000402a35000388 */ /* 0x0087e20000000800 */
[----:B------:R-:W-:-:S09]  /*0790*/  ISETP.LT.AND P0, PT, R49, UR7, !P4 ;  /* 0x0000000731007c0c */ /* 0x000fd2000e701270 */
[----:B------:R-:W4:Y:S08]  /*07a0*/  @P1 LDC.64 R40, c[0x0][0x380] ;  /* 0x0000e000ff281b82 */ /* 0x000f300000000a00 */
[----:B------:R-:W4:Y:S01]  /*07b0*/  @P0 LDC.64 R38, c[0x0][0x380] ;  /* 0x0000e000ff260b82 */ /* 0x000f220000000a00 */
[----:B------:R-:W-:Y:S01]  /*07c0*/  @P0 IMAD R52, R2, R61, R61 ;  /* 0x0000003d02340224 */ /* 0x000fe200078e023d */
[----:B--2---:R-:W-:Y:S01]  /*07d0*/  @P5 STS [R53+0xa0], R50 ;  /* 0x0000a03235005388 */ /* 0x004fe20000000800 */
[----:B0-----:R-:W-:-:S03]  /*07e0*/  @P3 IADD3 R48, P5, PT, R56, R45, RZ ;  /* 0x0000002d38303210 */ /* 0x001fc60007fbe0ff */
[C---:B------:R-:W-:Y:S02]  /*07f0*/  @P0 LEA R52, R61.reuse, R52, 0x1 ;  /* 0x000000343d340211 */ /* 0x040fe400078e08ff */
[----:B------:R-:W-:Y:S02]  /*0800*/  @P3 IADD3.X R51, PT, PT, RZ, RZ, RZ, P5, !PT ;  /* 0x000000ffff333210 */ /* 0x000fe40002ffe4ff */
[-C--:B------:R-:W-:Y:S01]  /*0810*/  @P0 IADD3 R45, PT, PT, R52, R61.reuse, RZ ;  /* 0x0000003d342d0210 */ /* 0x080fe20007ffe0ff */
[----:B------:R-:W-:Y:S01]  /*0820*/  @P1 IMAD R52, R2, R61, R61 ;  /* 0x0000003d02341224 */ /* 0x000fe200078e023d */
[----:B-1----:R-:W-:Y:S01]  /*0830*/  @P3 LEA R36, P5, R48, R36, 0x2 ;  /* 0x0000002430243211 */ /* 0x002fe200078a10ff */
[----:B-----5:R0:W-:Y:S01]  /*0840*/  @P6 STS [R53+0x80], R44 ;  /* 0x0000802c35006388 */ /* 0x0201e20000000800 */
[----:B---3--:R-:W-:Y:S02]  /*0850*/  @P0 IADD3 R42, P6, PT, R56, R45, RZ ;  /* 0x0000002d382a0210 */ /* 0x008fe40007fde0ff */
[----:B------:R-:W-:-:S02]  /*0860*/  @P1 LEA R52, R61, R52, 0x1 ;  /* 0x000000343d341211 */ /* 0x000fc400078e08ff */
[----:B------:R-:W-:Y:S02]  /*0870*/  @P3 LEA.HI.X R37, R48, R37, R51, 0x2, P5 ;  /* 0x0000002530253211 */ /* 0x000fe400028f1433 */
[----:B------:R-:W-:Y:S01]  /*0880*/  @P0 IADD3.X R48, PT, PT, RZ, RZ, RZ, P6, !PT ;  /* 0x000000ffff300210 */ /* 0x000fe200037fe4ff */
[----:B------:R-:W1:Y:S01]  /*0890*/  S2R R55, SR_CTAID.X ;  /* 0x0000000000377919 */ /* 0x000e620000002500 */
[----:B------:R-:W-:Y:S01]  /*08a0*/  @P1 LEA R45, R61, R52, 0x1 ;  /* 0x000000343d2d1211 */ /* 0x000fe200078e08ff */
[----:B------:R-:W2:Y:S01]  /*08b0*/  LDC R51, c[0x0][0x3a4] ;  /* 0x0000e900ff337b82 */ /* 0x000ea20000000800 */
[C---:B----4-:R-:W-:Y:S02]  /*08c0*/  @P0 LEA R38, P6, R42.reuse, R38, 0x2 ;  /* 0x000000262a260211 */ /* 0x050fe400078c10ff */
[----:B------:R-:W-:Y:S02]  /*08d0*/  ISETP.LT.AND P5, PT, R43, UR7, !P2 ;  /* 0x000000072b007c0c */ /* 0x000fe4000d7a1270 */
[----:B------:R-:W-:-:S02]  /*08e0*/  @P0 LEA.HI.X R39, R42, R39, R48, 0x2, P6 ;  /* 0x000000272a270211 */ /* 0x000fc400030f1430 */
[----:B------:R-:W-:-:S03]  /*08f0*/  @P1 IADD3 R45, P6, PT, R56, R45, RZ ;  /* 0x0000002d382d1210 */ /* 0x000fc60007fde0ff */
[----:B------:R-:W3:Y:S01]  /*0900*/  @P0 LDG.E R60, desc[UR8][R38.64+0x20] ;  /* 0x00002008263c0981 */ /* 0x000ee2000c1e1900 */
[----:B------:R-:W-:Y:S02]  /*0910*/  @P1 IADD3.X R42, PT, PT, RZ, RZ, RZ, P6, !PT ;  /* 0x000000ffff2a1210 */ /* 0x000fe400037fe4ff */
[----:B------:R-:W-:-:S04]  /*0920*/  @P1 LEA R40, P6, R45, R40, 0x2 ;  /* 0x000000282d281211 */ /* 0x000fc800078c10ff */
[----:B------:R-:W-:Y:S02]  /*0930*/  @P1 LEA.HI.X R41, R45, R41, R42, 0x2, P6 ;  /* 0x000000292d291211 */ /* 0x000fe400030f142a */
[----:B0-----:R-:W0:Y:S01]  /*0940*/  @P5 LDC.64 R44, c[0x0][0x380] ;  /* 0x0000e000ff2c5b82 */ /* 0x001e220000000a00 */
[----:B------:R-:W-:Y:S01]  /*0950*/  ISETP.LT.AND P6, PT, R49, UR7, !P2 ;  /* 0x0000000731007c0c */ /* 0x000fe2000d7c1270 */
[-C--:B------:R-:W-:Y:S01]  /*0960*/  @P5 IMAD R48, R2, R61.reuse, R61 ;  /* 0x0000003d02305224 */ /* 0x080fe200078e023d */
[----:B------:R-:W4:Y:S04]  /*0970*/  @P1 LDG.E R40, desc[UR8][R40.64+0x20] ;  /* 0x0000200828281981 */ /* 0x000f28000c1e1900 */
[-C--:B------:R-:W-:Y:S02]  /*0980*/  @P5 IADD3 R49, PT, PT, R48, R61.reuse, RZ ;  /* 0x0000003d30315210 */ /* 0x080fe40007ffe0ff */
[----:B------:R-:W5:Y:S02]  /*0990*/  @P3 LDG.E R48, desc[UR8][R36.64+0x20] ;  /* 0x0000200824303981 */ /* 0x000f64000c1e1900 */
[----:B------:R-:W-:-:S03]  /*09a0*/  @P5 IADD3 R49, PT, PT, R56, R61, R49 ;  /* 0x0000003d38315210 */ /* 0x000fc60007ffe031 */
[----:B------:R-:W1:Y:S01]  /*09b0*/  @P6 LDC.64 R42, c[0x0][0x380] ;  /* 0x0000e000ff2a6b82 */ /* 0x000e620000000a00 */
[----:B------:R-:W-:Y:S02]  /*09c0*/  @P6 IMAD R50, R2, R61, R61 ;  /* 0x0000003d02326224 */ /* 0x000fe400078e023d */
[----:B0-----:R-:W-:-:S06]  /*09d0*/  @P5 IMAD.WIDE.U32 R44, R49, 0x4, R44 ;  /* 0x00000004312c5825 */ /* 0x001fcc00078e002c */
[----:B------:R0:W2:Y:S01]  /*09e0*/  @P5 LDG.E R44, desc[UR8][R44.64] ;  /* 0x000000082c2c5981 */ /* 0x0000a2000c1e1900 */
[----:B------:R-:W-:-:S04]  /*09f0*/  @P6 LEA R49, R61, R50, 0x1 ;  /* 0x000000323d316211 */ /* 0x000fc800078e08ff */
[----:B------:R-:W-:-:S05]  /*0a00*/  @P6 IADD3 R49, PT, PT, R56, R61, R49 ;  /* 0x0000003d38316210 */ /* 0x000fca0007ffe031 */
[----:B-1----:R-:W-:-:S06]  /*0a10*/  @P6 IMAD.WIDE.U32 R42, R49, 0x4, R42 ;  /* 0x00000004312a6825 */ /* 0x002fcc00078e002a */
[----:B------:R-:W4:Y:S01]  /*0a20*/  @P6 LDG.E R42, desc[UR8][R42.64] ;  /* 0x000000082a2a6981 */ /* 0x000f22000c1e1900 */
[----:B------:R-:W-:-:S03]  /*0a30*/  LEA R57, R46, 0x6, 0x3 ;  /* 0x000000062e397811 */ /* 0x000fc600078e18ff */
[----:B------:R-:W-:Y:S01]  /*0a40*/  @!P3 STS [R53+0xe0], RZ ;  /* 0x0000e0ff3500b388 */ /* 0x000fe20000000800 */
[----:B0-----:R-:W-:-:S03]  /*0a50*/  LEA R45, R46, 0x7, 0x3 ;  /* 0x000000072e2d7811 */ /* 0x001fc600078e18ff */
[----:B------:R-:W-:Y:S01]  /*0a60*/  @!P5 STS [R53+0xc0], RZ ;  /* 0x0000c0ff3500d388 */ /* 0x000fe20000000800 */
[----:B------:R-:W-:-:S04]  /*0a70*/  SHF.L.U32 R39, R55, 0x6, RZ ;  /* 0x0000000637277819 */ /* 0x000fc800000006ff */
[----:B------:R-:W-:Y:S01]  /*0a80*/  LEA R50, R0, R39, 0x3 ;  /* 0x0000002700327211 */ /* 0x000fe200078e18ff */
[----:B------:R-:W-:Y:S01]  /*0a90*/  @!P0 STS [R53+0x120], RZ ;  /* 0x000120ff35008388 */ /* 0x000fe20000000800 */
[----:B------:R-:W-:-:S03]  /*0aa0*/  LEA R52, R3, R54, 0x4 ;  /* 0x0000003603347211 */ /* 0x000fc600078e20ff */
[----:B------:R-:W-:Y:S04]  /*0ab0*/  @!P6 STS [R53+0x100], RZ ;  /* 0x000100ff3500e388 */ /* 0x000fe80000000800 */
[----:B------:R-:W-:Y:S04]  /*0ac0*/  @!P1 STS [R53+0x160], RZ ;  /* 0x000160ff35009388 */ /* 0x000fe80000000800 */
[----:B-----5:R-:W-:Y:S01]  /*0ad0*/  @P3 STS [R53+0xe0], R48 ;  /* 0x0000e03035003388 */ /* 0x020fe20000000800 */
[----:B------:R-:W-:-:S13]  /*0ae0*/  ISETP.LT.AND P3, PT, R57, UR7, !P4 ;  /* 0x0000000739007c0c */ /* 0x000fda000e761270 */
[----:B------:R-:W0:Y:S01]  /*0af0*/  @P3 LDC.64 R36, c[0x0][0x380] ;  /* 0x0000e000ff243b82 */ /* 0x000e220000000a00 */
[----:B------:R-:W-:Y:S01]  /*0b00*/  @P3 IMAD R38, R2, R61, R61 ;  /* 0x0000003d02263224 */ /* 0x000fe200078e023d */
[----:B--2---:R1:W-:Y:S01]  /*0b10*/  @P5 STS [R53+0xc0], R44 ;  /* 0x0000c02c35005388 */ /* 0x0043e20000000800 */
[----:B------:R-:W-:-:S03]  /*0b20*/  ISETP.LT.AND P5, PT, R45, UR7, !P4 ;  /* 0x000000072d007c0c */ /* 0x000fc6000e7a1270 */
[----:B------:R-:W-:-:S04]  /*0b30*/  @P3 LEA R46, R61, R38, 0x1 ;  /* 0x000000263d2e3211 */ /* 0x000fc800078e08ff */
[----:B------:R-:W-:Y:S02]  /*0b40*/  @P3 LEA R46, R61, R46, 0x1 ;  /* 0x0000002e3d2e3211 */ /* 0x000fe400078e08ff */
[----:B-1----:R-:W-:-:S04]  /*0b50*/  IADD3 R44, PT, PT, R50, 0x1, RZ ;  /* 0x00000001322c7810 */ /* 0x002fc80007ffe0ff */
[----:B------:R-:W1:Y:S01]  /*0b60*/  @P5 LDC.64 R38, c[0x0][0x380] ;  /* 0x0000e000ff265b82 */ /* 0x000e620000000a00 */
[-C--:B------:R-:W-:Y:S01]  /*0b70*/  @P5 IMAD R48, R2, R61.reuse, R61 ;  /* 0x0000003d02305224 */ /* 0x080fe200078e023d */
[----:B------:R-:W-:Y:S01]  /*0b80*/  @P3 IADD3 R41, PT, PT, R46, R61, RZ ;  /* 0x0000003d2e293210 */ /* 0x000fe20007ffe0ff */
[----:B---3--:R-:W-:Y:S01]  /*0b90*/  @P0 STS [R53+0x120], R60 ;  /* 0x0001203c35000388 */ /* 0x008fe20000000800 */
[----:B------:R-:W-:Y:S02]  /*0ba0*/  ISETP.GE.AND P0, PT, R44, R51, PT ;  /* 0x000000332c00720c */ /* 0x000fe40003f06270 */
[C---:B------:R-:W-:Y:S01]  /*0bb0*/  @P5 LEA R48, R61.reuse, R48, 0x1 ;  /* 0x000000303d305211 */ /* 0x040fe200078e08ff */
[----:B----4-:R2:W-:Y:S01]  /*0bc0*/  @P6 STS [R53+0x100], R42 ;  /* 0x0001002a35006388 */ /* 0x0105e20000000800 */
[----:B------:R-:W-:Y:S02]  /*0bd0*/  ISETP.LT.AND P0, PT, R52, R61, !P0 ;  /* 0x0000003d3400720c */ /* 0x000fe40004701270 */
[----:B------:R-:W-:Y:S01]  /*0be0*/  @P5 LEA R48, R61, R48, 0x1 ;  /* 0x000000303d305211 */ /* 0x000fe200078e08ff */
[----:B------:R3:W-:Y:S01]  /*0bf0*/  @P1 STS [R53+0x160], R40 ;  /* 0x0001602835001388 */ /* 0x0007e20000000800 */
[----:B--2---:R-:W-:-:S02]  /*0c00*/  @P3 IADD3 R42, P6, PT, R56, R41, RZ ;  /* 0x00000029382a3210 */ /* 0x004fc40007fde0ff */
[----:B------:R-:W-:Y:S02]  /*0c10*/  ISETP.LT.AND P1, PT, R47, UR7, !P2 ;  /* 0x000000072f007c0c */ /* 0x000fe4000d721270 */
[----:B------:R-:W-:Y:S02]  /*0c20*/  @P3 IADD3.X R43, PT, PT, RZ, RZ, RZ, P6, !PT ;  /* 0x000000ffff2b3210 */ /* 0x000fe400037fe4ff */
[C---:B0-----:R-:W-:Y:S02]  /*0c30*/  @P3 LEA R36, P6, R42.reuse, R36, 0x2 ;  /* 0x000000242a243211 */ /* 0x041fe400078c10ff */
[----:B------:R-:W-:Y:S02]  /*0c40*/  @P5 LEA R41, R61, R48, 0x1 ;  /* 0x000000303d295211 */ /* 0x000fe400078e08ff */
[----:B------:R-:W-:Y:S02]  /*0c50*/  @P3 LEA.HI.X R37, R42, R37, R43, 0x2, P6 ;  /* 0x000000252a253211 */ /* 0x000fe400030f142b */
[----:B------:R-:W-:Y:S01]  /*0c60*/  @P5 IADD3 R42, P6, PT, R56, R41, RZ ;  /* 0x00000029382a5210 */ /* 0x000fe20007fde0ff */
[----:B------:R-:W-:Y:S01]  /*0c70*/  @P0 IMAD R41, R52, R51, RZ ;  /* 0x0000003334290224 */ /* 0x000fe200078e02ff */
[----:B---3--:R-:W-:Y:S01]  /*0c80*/  @P0 LEA R40, R55, R0, 0x3 ;  /* 0x0000000037280211 */ /* 0x008fe200078e18ff */
[----:B------:R-:W0:Y:S01]  /*0c90*/  @P1 LDC.64 R48, c[0x0][0x380] ;  /* 0x0000e000ff301b82 */ /* 0x000e220000000a00 */
[----:B------:R-:W-:Y:S01]  /*0ca0*/  @P5 IADD3.X R43, PT, PT, RZ, RZ, RZ, P6, !PT ;  /* 0x000000ffff2b5210 */ /* 0x000fe200037fe4ff */
[----:B------:R-:W2:Y:S01]  /*0cb0*/  @P3 LDG.E R36, desc[UR8][R36.64+0x20] ;  /* 0x0000200824243981 */ /* 0x000ea2000c1e1900 */
[----:B-1----:R-:W-:-:S04]  /*0cc0*/  @P5 LEA R38, P6, R42, R38, 0x2 ;  /* 0x000000262a265211 */ /* 0x002fc800078c10ff */
[----:B------:R-:W-:Y:S02]  /*0cd0*/  @P5 LEA.HI.X R39, R42, R39, R43, 0x2, P6 ;  /* 0x000000272a275211 */ /* 0x000fe400030f142b */
[----:B------:R-:W-:Y:S01]  /*0ce0*/  @P0 LEA R40, P6, R40, R41, 0x3 ;  /* 0x0000002928280211 */ /* 0x000fe200078c18ff */
[----:B------:R-:W-:-:S03]  /*0cf0*/  @P1 IMAD R42, R2, R61, R61 ;  /* 0x0000003d022a1224 */ /* 0x000fc600078e023d */
[----:B------:R-:W-:Y:S02]  /*0d00*/  @P0 LEA.HI.X.SX32 R41, R41, RZ, 0x1, P6 ;  /* 0x000000ff29290211 */ /* 0x000fe400030f0eff */
[C---:B------:R-:W-:Y:S02]  /*0d10*/  @P0 LEA R46, P6, R40.reuse, UR10, 0x2 ;  /* 0x0000000a282e0c11 */ /* 0x040fe4000f8c10ff */
[----:B------:R-:W-:Y:S02]  /*0d20*/  @P1 LEA R42, R61, R42, 0x1 ;  /* 0x0000002a3d2a1211 */ /* 0x000fe400078e08ff */
[----:B------:R-:W-:Y:S02]  /*0d30*/  @P0 LEA.HI.X R47, R40, UR11, R41, 0x2, P6 ;  /* 0x0000000b282f0c11 */ /* 0x000fe4000b0f1429 */
[----:B------:R-:W-:Y:S02]  /*0d40*/  ISETP.LT.AND P6, PT, R57, UR7, !P2 ;  /* 0x0000000739007c0c */ /* 0x000fe4000d7c1270 */
[----:B------:R-:W-:Y:S01]  /*0d50*/  ISETP.LT.AND P2, PT, R45, UR7, !P2 ;  /* 0x000000072d007c0c */ /* 0x000fe2000d741270 */
[----:B------:R-:W3:Y:S01]  /*0d60*/  @P0 LDG.E R46, desc[UR8][R46.64+0x4] ;  /* 0x000004082e2e0981 */ /* 0x000ee2000c1e1900 */
[----:B------:R-:W-:-:S02]  /*0d70*/  @P1 IADD3 R41, PT, PT, R42, R61, RZ ;  /* 0x0000003d2a291210 */ /* 0x000fc40007ffe0ff */
[----:B------:R-:W-:Y:S02]  /*0d80*/  ISETP.LT.AND P4, PT, R2, UR7, !P4 ;  /* 0x0000000702007c0c */ /* 0x000fe4000e781270 */
[----:B------:R-:W-:-:S05]  /*0d90*/  @P1 IADD3 R41, PT, PT, R56, R61, R41 ;  /* 0x0000003d38291210 */ /* 0x000fca0007ffe029 */
[----:B0-----:R-:W-:Y:S01]  /*0da0*/  @P1 IMAD.WIDE.U32 R48, R41, 0x4, R48 ;  /* 0x0000000429301825 */ /* 0x001fe200078e0030 */
[----:B------:R-:W0:Y:S03]  /*0db0*/  @P6 LDC.64 R42, c[0x0][0x380] ;  /* 0x0000e000ff2a6b82 */ /* 0x000e260000000a00 */
[----:B------:R-:W-:Y:S01]  /*0dc0*/  @P2 IMAD R64, R2, R61, R61 ;  /* 0x0000003d02402224 */ /* 0x000fe200078e023d */
[----:B------:R1:W4:Y:S04]  /*0dd0*/  @P1 LDG.E R60, desc[UR8][R48.64] ;  /* 0x00000008303c1981 */ /* 0x000328000c1e1900 */
[----:B------:R-:W5:Y:S01]  /*0de0*/  @P2 LDC.64 R40, c[0x0][0x380] ;  /* 0x0000e000ff282b82 */ /* 0x000f620000000a00 */
[----:B------:R-:W-:-:S07]  /*0df0*/  @P2 LEA R64, R61, R64, 0x1 ;  /* 0x000000403d402211 */ /* 0x000fce00078e08ff */
[----:B------:R-:W0:Y:S01]  /*0e00*/  @P4 LDC.64 R44, c[0x0][0x380] ;  /* 0x0000e000ff2c4b82 */ /* 0x000e220000000a00 */
[----:B------:R-:W-:-:S04]  /*0e10*/  @P2 LEA R64, R61, R64, 0x1 ;  /* 0x000000403d402211 */ /* 0x000fc800078e08ff */
[----:B------:R-:W-:-:S04]  /*0e20*/  @P2 IADD3 R64, PT, PT, R64, R61, RZ ;  /* 0x0000003d40402210 */ /* 0x000fc80007ffe0ff */
[-C--:B-1----:R-:W-:Y:S01]  /*0e30*/  @P2 IADD3 R49, PT, PT, R56, R61.reuse, R64 ;  /* 0x0000003d38312210 */ /* 0x082fe20007ffe040 */
[----:B------:R-:W-:-:S04]  /*0e40*/  @P6 IMAD R62, R2, R61, R61 ;  /* 0x0000003d023e6224 */ /* 0x000fc800078e023d */
[----:B-----5:R-:W-:Y:S01]  /*0e50*/  @P2 IMAD.WIDE.U32 R40, R49, 0x4, R40 ;  /* 0x0000000431282825 */ /* 0x020fe200078e0028 */
[----:B------:R-:W-:-:S03]  /*0e60*/  @P6 LEA R62, R61, R62, 0x1 ;  /* 0x0000003e3d3e6211 */ /* 0x000fc600078e08ff */
[-C--:B------:R-:W-:Y:S02]  /*0e70*/  @P4 IMAD R49, R2, R61.reuse, R56 ;  /* 0x0000003d02314224 */ /* 0x080fe400078e0238 */
[----:B------:R-:W5:Y:S02]  /*0e80*/  @P2 LDG.E R40, desc[UR8][R40.64] ;  /* 0x0000000828282981 */ /* 0x000f64000c1e1900 */
[----:B0-----:R-:W-:Y:S01]  /*0e90*/  @P4 IMAD.WIDE.U32 R44, R49, 0x4, R44 ;  /* 0x00000004312c4825 */ /* 0x001fe200078e002c */
[----:B------:R-:W-:Y:S02]  /*0ea0*/  @P6 LEA R57, R61, R62, 0x1 ;  /* 0x0000003e3d396211 */ /* 0x000fe400078e08ff */
[----:B------:R0:W3:Y:S02]  /*0eb0*/  @P5 LDG.E R62, desc[UR8][R38.64+0x20] ;  /* 0x00002008263e5981 */ /* 0x0000e4000c1e1900 */
[----:B------:R-:W-:Y:S02]  /*0ec0*/  @P6 IADD3 R57, PT, PT, R56, R61, R57 ;  /* 0x0000003d38396210 */ /* 0x000fe40007ffe039 */
[----:B------:R1:W3:Y:S03]  /*0ed0*/  @P4 LDG.E R48, desc[UR8][R44.64+0x20] ;  /* 0x000020082c304981 */ /* 0x0002e6000c1e1900 */
[----:B------:R-:W-:-:S06]  /*0ee0*/  @P6 IMAD.WIDE.U32 R42, R57, 0x4, R42 ;  /* 0x00000004392a6825 */ /* 0x000fcc00078e002a */
[----:B------:R-:W3:Y:S04]  /*0ef0*/  @P6 LDG.E R42, desc[UR8][R42.64] ;  /* 0x000000082a2a6981 */ /* 0x000ee8000c1e1900 */
[----:B------:R-:W-:Y:S01]  /*0f00*/  @!P1 STS [R53+0x140], RZ ;  /* 0x000140ff35009388 */ /* 0x000fe20000000800 */
[----:B------:R-:W-:-:S04]  /*0f10*/  LEA R55, R55, R0, 0x3 ;  /* 0x0000000037377211 */ /* 0x000fc800078e18ff */
[C---:B------:R-:W-:Y:S01]  /*0f20*/  LEA R56, R55.reuse, 0x2, 0x3 ;  /* 0x0000000237387811 */ /* 0x040fe200078e18ff */
[----:B------:R-:W-:Y:S01]  /*0f30*/  @!P3 STS [R53+0x1a0], RZ ;  /* 0x0001a0ff3500b388 */ /* 0x000fe20000000800 */
[----:B0-----:R-:W-:-:S03]  /*0f40*/  LEA R38, R55, 0x3, 0x3 ;  /* 0x0000000337267811 */ /* 0x001fc600078e18ff */
[----:B------:R-:W-:Y:S04]  /*0f50*/  @!P2 STS [R53+0x1c0], RZ ;  /* 0x0001c0ff3500a388 */ /* 0x000fe80000000800 */
[----:B------:R-:W-:Y:S01]  /*0f60*/  @!P4 STS [R53+0x20], RZ ;  /* 0x000020ff3500c388 */ /* 0x000fe20000000800 */
[----:B------:R-:W-:-:S03]  /*0f70*/  UIADD3 UR4, UPT, UPT, UR4, 0x1000, URZ ;  /* 0x0000100004047890 */ /* 0x000fc6000fffe0ff */
[----:B------:R-:W-:Y:S01]  /*0f80*/  @!P5 STS [R53+0x1e0], RZ ;  /* 0x0001e0ff3500d388 */ /* 0x000fe20000000800 */
[----:B------:R-:W-:-:S03]  /*0f90*/  ULEA UR4, UR5, UR4, 0x18 ;  /* 0x0000000405047291 */ /* 0x000fc6000f8ec0ff */
[----:B------:R-:W-:Y:S03]  /*0fa0*/  @!P6 STS [R53+0x180], RZ ;  /* 0x000180ff3500e388 */ /* 0x000fe60000000800 */
[----:B------:R-:W-:Y:S01]  /*0fb0*/  LEA R63, R54, UR4, 0x8 ;  /* 0x00000004363f7c11 */ /* 0x000fe2000f8e40ff */
[----:B------:R-:W-:Y:S03]  /*0fc0*/  STS [R53], R58 ;  /* 0x0000003a35007388 */ /* 0x000fe60000000800 */
[----:B------:R-:W-:Y:S02]  /*0fd0*/  LEA R63, R0, R63, 0x5 ;  /* 0x0000003f003f7211 */ /* 0x000fe400078e28ff */
[----:B------:R-:W-:Y:S01]  /*0fe0*/  SHF.L.U32 R57, R55, 0x3, RZ ;  /* 0x0000000337397819 */ /* 0x000fe200000006ff */
[----:B--2---:R0:W-:Y:S01]  /*0ff0*/  @P3 STS [R53+0x1a0], R36 ;  /* 0x0001a02435003388 */ /* 0x0041e20000000800 */
[----:B------:R-:W-:-:S04]  /*1000*/  ISETP.GE.AND P3, PT, R56, R51, PT ;  /* 0x000000333800720c */ /* 0x000fc80003f66270 */
[----:B------:R-:W-:Y:S02]  /*1010*/  ISETP.LT.AND P3, PT, R52, R61, !P3 ;  /* 0x0000003d3400720c */ /* 0x000fe40005f61270 */
[----:B0-----:R-:W-:Y:S01]  /*1020*/  LEA R36, R55, 0x4, 0x3 ;  /* 0x0000000437247811 */ /* 0x001fe200078e18ff */
[----:B----4-:R-:W-:Y:S01]  /*1030*/  @P1 STS [R53+0x140], R60 ;  /* 0x0001403c35001388 */ /* 0x010fe20000000800 */
[----:B------:R-:W-:-:S04]  /*1040*/  ISETP.GE.AND P1, PT, R50, R51, PT ;  /* 0x000000333200720c */ /* 0x000fc80003f26270 */
[----:B------:R-:W-:-:S13]  /*1050*/  ISETP.GE.OR P1, PT, R52, R61, P1 ;  /* 0x0000003d3400720c */ /* 0x000fda0000f26670 */
[----:B-1----:R-:W0:Y:S01]  /*1060*/  @!P1 LDC.64 R44, c[0x0][0x388] ;  /* 0x0000e200ff2c9b82 */ /* 0x002e220000000a00 */
[----:B-----5:R1:W-:Y:S01]  /*1070*/  @P2 STS [R53+0x1c0], R40 ;  /* 0x0001c02835002388 */ /* 0x0203e20000000800 */
[----:B------:R-:W-:-:S06]  /*1080*/  ISETP.GE.AND P2, PT, R38, R51, PT ;  /* 0x000000332600720c */ /* 0x000fcc0003f46270 */
[----:B------:R-:W2:Y:S01]  /*1090*/  @P3 LDC.64 R38, c[0x0][0x388] ;  /* 0x0000e200ff263b82 */ /* 0x000ea20000000a00 */
[----:B---3--:R-:W-:Y:S01]  /*10a0*/  @P4 STS [R53+0x20], R48 ;  /* 0x0000203035004388 */ /* 0x008fe20000000800 */
[----:B------:R-:W-:Y:S02]  /*10b0*/  ISETP.LT.AND P4, PT, R52, R61, !P2 ;  /* 0x0000003d3400720c */ /* 0x000fe40005781270 */
[----:B------:R-:W-:Y:S01]  /*10c0*/  ISETP.GE.AND P2, PT, R36, R51, PT ;  /* 0x000000332400720c */ /* 0x000fe20003f46270 */
[----:B------:R-:W-:Y:S01]  /*10d0*/  @P5 STS [R53+0x1e0], R62 ;  /* 0x0001e03e35005388 */ /* 0x000fe20000000800 */
[----:B------:R-:W-:Y:S02]  /*10e0*/  LEA R36, R55, 0x5, 0x3 ;  /* 0x0000000537247811 */ /* 0x000fe400078e18ff */
[C---:B------:R-:W-:Y:S01]  /*10f0*/  ISETP.LT.AND P5, PT, R52.reuse, R61, !P2 ;  /* 0x0000003d3400720c */ /* 0x040fe200057a1270 */
[----:B------:R-:W-:Y:S01]  /*1100*/  @!P1 IMAD R37, R52, R51, R50 ;  /* 0x0000003334259224 */ /* 0x000fe200078e0232 */
[----:B------:R3:W-:Y:S01]  /*1110*/  @P6 STS [R53+0x180], R42 ;  /* 0x0001802a35006388 */ /* 0x0007e20000000800 */
[----:B------:R-:W-:-:S04]  /*1120*/  MOV R56, RZ ;  /* 0x000000ff00387202 */ /* 0x000fc80000000f00 */
[----:B-1----:R-:W1:Y:S01]  /*1130*/  @P4 LDC.64 R40, c[0x0][0x388] ;  /* 0x0000e200ff284b82 */ /* 0x002e620000000a00 */
[----:B------:R-:W-:Y:S02]  /*1140*/  ISETP.GE.AND P6, PT, R36, R51, PT ;  /* 0x000000332400720c */ /* 0x000fe40003fc6270 */
[----:B---3--:R-:W-:Y:S01]  /*1150*/  LEA R42, R55, 0x6, 0x3 ;  /* 0x00000006372a7811 */ /* 0x008fe200078e18ff */
[----:B0-----:R-:W-:Y:S01]  /*1160*/  @!P1 IMAD.WIDE R44, R37, 0x4, R44 ;  /* 0x00000004252c9825 */ /* 0x001fe200078e022c */
[----:B------:R-:W-:-:S03]  /*1170*/  ISETP.LT.AND P6, PT, R52, R61, !P6 ;  /* 0x0000003d3400720c */ /* 0x000fc600077c1270 */
[----:B------:R-:W0:Y:S01]  /*1180*/  @P5 LDC.64 R36, c[0x0][0x388] ;  /* 0x0000e200ff245b82 */ /* 0x000e220000000a00 */
[-C--:B------:R-:W-:Y:S01]  /*1190*/  ISETP.GE.AND P2, PT, R42, R51.reuse, PT ;  /* 0x000000332a00720c */ /* 0x080fe20003f46270 */
[CC--:B------:R-:W-:Y:S01]  /*11a0*/  @P3 IMAD R42, R52.reuse, R51.reuse, RZ ;  /* 0x00000033342a3224 */ /* 0x0c0fe200078e02ff */
[----:B------:R3:W4:Y:S04]  /*11b0*/  @!P1 LDG.E R56, desc[UR8][R44.64] ;  /* 0x000000082c389981 */ /* 0x000728000c1e1900 */
[----:B------:R-:W-:Y:S01]  /*11c0*/  @P3 LEA R43, P1, R55, R42, 0x3 ;  /* 0x0000002a372b3211 */ /* 0x000fe200078218ff */
[----:B------:R-:W-:Y:S01]  /*11d0*/  @P4 IMAD R58, R52, R51, RZ ;  /* 0x00000033343a4224 */ /* 0x000fe200078e02ff */
[----:B------:R-:W-:Y:S02]  /*11e0*/  @!P0 STS [R63+0x4], RZ ;  /* 0x000004ff3f008388 */ /* 0x000fe40000000800 */
[----:B------:R-:W-:-:S02]  /*11f0*/  @P3 LEA.HI.X.SX32 R54, R42, RZ, 0x1, P1 ;  /* 0x000000ff2a363211 */ /* 0x000fc400008f0eff */
[----:B--2---:R-:W-:Y:S01]  /*1200*/  @P3 LEA R42, P1, R43, R38, 0x2 ;  /* 0x000000262b2a3211 */ /* 0x004fe200078210ff */
[----:B------:R0:W-:Y:S01]  /*1210*/  @P0 STS [R63+0x4], R46 ;  /* 0x0000042e3f000388 */ /* 0x0001e20000000800 */
[----:B------:R-:W-:Y:S02]  /*1220*/  ISETP.LT.AND P0, PT, R52, R61, !P2 ;  /* 0x0000003d3400720c */ /* 0x000fe40005701270 */
[----:B------:R-:W-:Y:S02]  /*1230*/  LEA R48, R55, 0x7, 0x3 ;  /* 0x0000000737307811 */ /* 0x000fe400078e18ff */
[----:B------:R-:W-:Y:S02]  /*1240*/  @P3 LEA.HI.X R43, R43, R39, R54, 0x2, P1 ;  /* 0x000000272b2b3211 */ /* 0x000fe400008f1436 */
[----:B---3--:R-:W-:Y:S01]  /*1250*/  @P4 LEA R45, P2, R55, R58, 0x3 ;  /* 0x0000003a372d4211 */ /* 0x008fe200078418ff */
[----:B------:R-:W2:Y:S01]  /*1260*/  @P6 LDC.64 R38, c[0x0][0x388] ;  /* 0x0000e200ff266b82 */ /* 0x000ea20000000a00 */
[-C--:B------:R-:W-:Y:S01]  /*1270*/  ISETP.GE.AND P1, PT, R48, R51.reuse, PT ;  /* 0x000000333000720c */ /* 0x080fe20003f26270 */
[-C--:B------:R-:W-:Y:S01]  /*1280*/  @P5 IMAD R48, R52, R51.reuse, RZ ;  /* 0x0000003334305224 */ /* 0x080fe200078e02ff */
[----:B------:R-:W-:Y:S01]  /*1290*/  @P4 LEA.HI.X.SX32 R58, R58, RZ, 0x1, P2 ;  /* 0x000000ff3a3a4211 */ /* 0x000fe200010f0eff */
[C---:B------:R-:W-:Y:S01]  /*12a0*/  @P6 IMAD R54, R52.reuse, R51, RZ ;  /* 0x0000003334366224 */ /* 0x040fe200078e02ff */
[----:B-1----:R-:W-:Y:S01]  /*12b0*/  @P4 LEA R44, P2, R45, R40, 0x2 ;  /* 0x000000282d2c4211 */ /* 0x002fe200078410ff */
[----:B------:R-:W3:Y:S01]  /*12c0*/  @P3 LDG.E R42, desc[UR8][R42.64+0x8] ;  /* 0x000008082a2a3981 */ /* 0x000ee2000c1e1900 */
[----:B------:R-:W-:-:S02]  /*12d0*/  ISETP.LT.AND P1, PT, R52, R61, !P1 ;  /* 0x0000003d3400720c */ /* 0x000fc40004f21270 */
[----:B------:R-:W-:Y:S02]  /*12e0*/  @P4 LEA.HI.X R45, R45, R41, R58, 0x2, P2 ;  /* 0x000000292d2d4211 */ /* 0x000fe400010f143a */
[----:B------:R-:W-:Y:S01]  /*12f0*/  @P5 LEA R47, P2, R55, R48, 0x3 ;  /* 0x00000030372f5211 */ /* 0x000fe200078418ff */
[----:B------:R-:W1:Y:S01]  /*1300*/  @P0 LDC.64 R40, c[0x0][0x388] ;  /* 0x0000e200ff280b82 */ /* 0x000e620000000a00 */
[----:B------:R-:W-:Y:S01]  /*1310*/  @P0 IMAD R58, R52, R51, RZ ;  /* 0x00000033343a0224 */ /* 0x000fe200078e02ff */
[----:B------:R-:W-:Y:S01]  /*1320*/  SHF.L.U32 R53, R51, 0x3, RZ ;  /* 0x0000000333357819 */ /* 0x000fe200000006ff */
[----:B------:R-:W5:Y:S01]  /*1330*/  @P4 LDG.E R44, desc[UR8][R44.64+0xc] ;  /* 0x00000c082c2c4981 */ /* 0x000f62000c1e1900 */
[----:B------:R-:W-:Y:S02]  /*1340*/  @P5 LEA.HI.X.SX32 R48, R48, RZ, 0x1, P2 ;  /* 0x000000ff30305211 */ /* 0x000fe400010f0eff */
[----:B0-----:R-:W-:-:S04]  /*1350*/  @P5 LEA R46, P2, R47, R36, 0x2 ;  /* 0x000000242f2e5211 */ /* 0x001fc800078410ff */
[----:B------:R-:W-:Y:S02]  /*1360*/  @P5 LEA.HI.X R47, R47, R37, R48, 0x2, P2 ;  /* 0x000000252f2f5211 */ /* 0x000fe400010f1430 */
[----:B------:R-:W-:Y:S01]  /*1370*/  @P6 LEA R48, P2, R55, R54, 0x3 ;  /* 0x0000003637306211 */ /* 0x000fe200078418ff */
[----:B------:R-:W0:Y:S02]  /*1380*/  @P1 LDC.64 R36, c[0x0][0x388] ;  /* 0x0000e200ff241b82 */ /* 0x000e240000000a00 */
[----:B------:R-:W4:Y:S01]  /*1390*/  @P5 LDG.E R46, desc[UR8][R46.64+0x10] ;  /* 0x000010082e2e5981 */ /* 0x000f22000c1e1900 */
[----:B------:R-:W-:Y:S02]  /*13a0*/  @P6 LEA.HI.X.SX32 R54, R54, RZ, 0x1, P2 ;  /* 0x000000ff36366211 */ /* 0x000fe400010f0eff */
[----:B--2---:R-:W-:-:S04]  /*13b0*/  @P6 LEA R38, P2, R48, R38, 0x2 ;  /* 0x0000002630266211 */ /* 0x004fc800078410ff */
[----:B------:R-:W-:Y:S02]  /*13c0*/  @P6 LEA.HI.X R39, R48, R39, R54, 0x2, P2 ;  /* 0x0000002730276211 */ /* 0x000fe400010f1436 */
[----:B------:R-:W-:Y:S01]  /*13d0*/  @P0 LEA R48, P2, R55, R58, 0x3 ;  /* 0x0000003a37300211 */ /* 0x000fe200078418ff */
[----:B------:R-:W-:Y:S02]  /*13e0*/  @P1 IMAD R54, R52, R51, RZ ;  /* 0x0000003334361224 */ /* 0x000fe400078e02ff */
[----:B------:R-:W2:Y:S01]  /*13f0*/  @P6 LDG.E R38, desc[UR8][R38.64+0x14] ;  /* 0x0000140826266981 */ /* 0x000ea2000c1e1900 */
[----:B------:R-:W-:Y:S02]  /*1400*/  @P0 LEA.HI.X.SX32 R58, R58, RZ, 0x1, P2 ;  /* 0x000000ff3a3a0211 */ /* 0x000fe400010f0eff */
[----:B-1----:R-:W-:-:S04]  /*1410*/  @P0 LEA R40, P2, R48, R40, 0x2 ;  /* 0x0000002830280211 */ /* 0x002fc800078410ff */
[----:B------:R-:W-:Y:S02]  /*1420*/  @P0 LEA.HI.X R41, R48, R41, R58, 0x2, P2 ;  /* 0x0000002930290211 */ /* 0x000fe400010f143a */
[----:B------:R-:W-:Y:S01]  /*1430*/  @P1 LEA R48, P2, R55, R54, 0x3 ;  /* 0x0000003637301211 */ /* 0x000fe200078418ff */
[----:B------:R-:W-:Y:S02]  /*1440*/  IMAD R58, R52, R51, R53 ;  /* 0x00000033343a7224 */ /* 0x000fe400078e0235 */
[----:B------:R-:W2:Y:S01]  /*1450*/  @P0 LDG.E R40, desc[UR8][R40.64+0x18] ;  /* 0x0000180828280981 */ /* 0x000ea2000c1e1900 */
[----:B------:R-:W-:Y:S02]  /*1460*/  @P1 LEA.HI.X.SX32 R54, R54, RZ, 0x1, P2 ;  /* 0x000000ff36361211 */ /* 0x000fe400010f0eff */
[----:B0-----:R-:W-:-:S04]  /*1470*/  @P1 LEA R36, P2, R48, R36, 0x2 ;  /* 0x0000002430241211 */ /* 0x001fc800078410ff */
[----:B------:R-:W-:Y:S02]  /*1480*/  @P1 LEA.HI.X R37, R48, R37, R54, 0x2, P2 ;  /* 0x0000002530251211 */ /* 0x000fe400010f1436 */
[----:B------:R-:W-:Y:S02]  /*1490*/  IADD3 R54, PT, PT, R52, 0x8, RZ ;  /* 0x0000000834367810 */ /* 0x000fe40007ffe0ff */
[----:B------:R-:W-:Y:S01]  /*14a0*/  ISETP.GE.AND P2, PT, R57, R51, PT ;  /* 0x000000333900720c */ /* 0x000fe20003f46270 */
[----:B------:R0:W2:Y:S03]  /*14b0*/  @P1 LDG.E R52, desc[UR8][R36.64+0x1c] ;  /* 0x00001c0824341981 */ /* 0x0000a6000c1e1900 */
[----:B------:R-:W-:-:S13]  /*14c0*/  ISETP.LT.AND P2, PT, R54, R61, !P2 ;  /* 0x0000003d3600720c */ /* 0x000fda0005741270 */
[----:B------:R-:W1:Y:S01]  /*14d0*/  @P2 LDC.64 R48, c[0x0][0x388] ;  /* 0x0000e200ff302b82 */ /* 0x000e620000000a00 */
[----:B------:R-:W-:-:S05]  /*14e0*/  @P2 LEA R55, R55, R58, 0x3 ;  /* 0x0000003a37372211 */ /* 0x000fca00078e18ff */
[----:B-1----:R-:W-:-:S06]  /*14f0*/  @P2 IMAD.WIDE R48, R55, 0x4, R48 ;  /* 0x0000000437302825 */ /* 0x002fcc00078e0230 */
[----:B------:R-:W2:Y:S01]  /*1500*/  @P2 LDG.E R48, desc[UR8][R48.64] ;  /* 0x0000000830302981 */ /* 0x000ea2000c1e1900 */
[C---:B------:R-:W-:Y:S02]  /*1510*/  IADD3 R60, PT, PT, R50.reuse, 0x2, RZ ;  /* 0x00000002323c7810 */ /* 0x040fe40007ffe0ff */
[----:B0-----:R-:W-:Y:S01]  /*1520*/  IADD3 R36, PT, PT, R57, 0x1, RZ ;  /* 0x0000000139247810 */ /* 0x001fe20007ffe0ff */
[----:B------:R-:W-:Y:S04]  /*1530*/  @!P3 STS [R63+0x8], RZ ;  /* 0x000008ff3f00b388 */ /* 0x000fe80000000800 */
[----:B------:R-:W-:Y:S04]  /*1540*/  @!P0 STS [R63+0x18], RZ ;  /* 0x000018ff3f008388 */ /* 0x000fe80000000800 */
[----:B------:R-:W-:Y:S01]  /*1550*/  @!P1 STS [R63+0x1c], RZ ;  /* 0x00001cff3f009388 */ /* 0x000fe20000000800 */
[----:B------:R-:W-:-:S03]  /*1560*/  IADD3 R62, PT, PT, R50, 0x4, RZ ;  /* 0x00000004323e7810 */ /* 0x000fc60007ffe0ff */
[----:B------:R-:W-:Y:S04]  /*1570*/  @!P4 STS [R63+0xc], RZ ;  /* 0x00000cff3f00c388 */ /* 0x000fe80000000800 */
[----:B------:R-:W-:Y:S04]  /*1580*/  @!P2 STS [R63+0x800], RZ ;  /* 0x000800ff3f00a388 */ /* 0x000fe80000000800 */
[----:B------:R-:W-:Y:S04]  /*1590*/  @!P5 STS [R63+0x10], RZ ;  /* 0x000010ff3f00d388 */ /* 0x000fe80000000800 */
[----:B------:R-:W-:Y:S04]  /*15a0*/  @!P6 STS [R63+0x14], RZ ;  /* 0x000014ff3f00e388 */ /* 0x000fe80000000800 */
[----:B---3--:R-:W-:Y:S01]  /*15b0*/  @P3 STS [R63+0x8], R42 ;  /* 0x0000082a3f003388 */ /* 0x008fe20000000800 */
[----:B------:R-:W-:-:S02]  /*15c0*/  ISETP.GE.AND P3, PT, R60, R51, PT ;  /* 0x000000333c00720c */ /* 0x000fc40003f66270 */
[----:B------:R-:W-:Y:S01]  /*15d0*/  IADD3 R60, PT, PT, R50, 0x3, RZ ;  /* 0x00000003323c7810 */ /* 0x000fe20007ffe0ff */
[----:B-----5:R-:W-:Y:S03]  /*15e0*/  @P4 STS [R63+0xc], R44 ;  /* 0x00000c2c3f004388 */ /* 0x020fe60000000800 */
[----:B------:R-:W-:Y:S02]  /*15f0*/  ISETP.GE.AND P4, PT, R60, R51, PT ;  /* 0x000000333c00720c */ /* 0x000fe40003f86270 */
[----:B------:R-:W-:Y:S02]  /*1600*/  IADD3 R60, PT, PT, R50, 0x5, RZ ;  /* 0x00000005323c7810 */ /* 0x000fe40007ffe0ff */
[CC--:B------:R-:W-:Y:S02]  /*1610*/  ISETP.LT.AND P3, PT, R54.reuse, R61.reuse, !P3 ;  /* 0x0000003d3600720c */ /* 0x0c0fe40005f61270 */
[----:B------:R-:W-:Y:S01]  /*1620*/  ISETP.LT.AND P4, PT, R54, R61, !P4 ;  /* 0x0000003d3600720c */ /* 0x000fe20006781270 */
[----:B----4-:R-:W-:Y:S01]  /*1630*/  @P5 STS [R63+0x10], R46 ;  /* 0x0000102e3f005388 */ /* 0x010fe20000000800 */
[----:B------:R-:W-:-:S04]  /*1640*/  ISETP.GE.AND P5, PT, R62, R51, PT ;  /* 0x000000333e00720c */ /* 0x000fc80003fa6270 */
[----:B------:R-:W-:Y:S01]  /*1650*/  ISETP.LT.AND P5, PT, R54, R61, !P5 ;  /* 0x0000003d3600720c */ /* 0x000fe20006fa1270 */
[----:B--2---:R0:W-:Y:S04]  /*1660*/  @P6 STS [R63+0x14], R38 ;  /* 0x000014263f006388 */ /* 0x0041e80000000800 */
[----:B------:R1:W-:Y:S01]  /*1670*/  @P0 STS [R63+0x18], R40 ;  /* 0x000018283f000388 */ /* 0x0003e20000000800 */
[----:B------:R-:W-:Y:S02]  /*1680*/  ISETP.GE.AND P0, PT, R36, R51, PT ;  /* 0x000000332400720c */ /* 0x000fe40003f06270 */
[C---:B------:R-:W-:Y:S02]  /*1690*/  IADD3 R36, PT, PT, R50.reuse, 0x6, RZ ;  /* 0x0000000632247810 */ /* 0x040fe40007ffe0ff */
[----:B------:R-:W-:Y:S01]  /*16a0*/  IADD3 R50, PT, PT, R50, 0x7, RZ ;  /* 0x0000000732327810 */ /* 0x000fe20007ffe0ff */
[----:B------:R2:W-:Y:S01]  /*16b0*/  @P1 STS [R63+0x1c], R52 ;  /* 0x00001c343f001388 */ /* 0x0005e20000000800 */
[----:B------:R-:W-:-:S04]  /*16c0*/  IADD3 R37, P1, PT, R57, R58, RZ ;  /* 0x0000003a39257210 */ /* 0x000fc80007f3e0ff */
[----:B------:R-:W-:Y:S02]  /*16d0*/  LEA.HI.X.SX32 R58, R58, RZ, 0x1, P1 ;  /* 0x000000ff3a3a7211 */ /* 0x000fe400008f0eff */
[----:B------:R-:W-:Y:S02]  /*16e0*/  ISETP.GE.AND P6, PT, R60, R51, PT ;  /* 0x000000333c00720c */ /* 0x000fe40003fc6270 */
[CC--:B------:R-:W-:Y:S02]  /*16f0*/  ISETP.LT.AND P0, PT, R54.reuse, R61.reuse, !P0 ;  /* 0x0000003d3600720c */ /* 0x0c0fe40004701270 */
[----:B------:R-:W-:Y:S01]  /*1700*/  ISETP.LT.AND P6, PT, R54, R61, !P6 ;  /* 0x0000003d3600720c */ /* 0x000fe200077c1270 */
[----:B------:R-:W-:Y:S01]  /*1710*/  @P2 STS [R63+0x800], R48 ;  /* 0x000800303f002388 */ /* 0x000fe20000000800 */
[----:B------:R-:W-:Y:S02]  /*1720*/  ISETP.GE.AND P2, PT, R36, R51, PT ;  /* 0x000000332400720c */ /* 0x000fe40003f46270 */
[----:B------:R-:W-:-:S04]  /*1730*/  LEA R36, P1, R37, UR10, 0x2 ;  /* 0x0000000a25247c11 */ /* 0x000fc8000f8210ff */
[----:B------:R-:W-:Y:S02]  /*1740*/  LEA.HI.X R37, R37, UR11, R58, 0x2, P1 ;  /* 0x0000000b25257c11 */ /* 0x000fe400088f143a */
[----:B------:R-:W-:Y:S02]  /*1750*/  ISETP.GE.AND P1, PT, R50, R51, PT ;  /* 0x000000333200720c */ /* 0x000fe40003f26270 */
[CC--:B------:R-:W-:Y:S01]  /*1760*/  ISETP.LT.AND P2, PT, R54.reuse, R61.reuse, !P2 ;  /* 0x0000003d3600720c */ /* 0x0c0fe20005741270 */
[----:B0-----:R-:W3:Y:S01]  /*1770*/  @P0 LDG.E R38, desc[UR8][R36.64+0x4] ;  /* 0x0000040824260981 */ /* 0x001ee2000c1e1900 */
[----:B------:R-:W-:-:S03]  /*1780*/  ISETP.LT.AND P1, PT, R54, R61, !P1 ;  /* 0x0000003d3600720c */ /* 0x000fc60004f21270 */
[----:B-1----:R-:W4:Y:S04]  /*1790*/  @P3 LDG.E R40, desc[UR8][R36.64+0x8] ;  /* 0x0000080824283981 */ /* 0x002f28000c1e1900 */
[----:B------:R-:W5:Y:S04]  /*17a0*/  @P4 LDG.E R42, desc[UR8][R36.64+0xc] ;  /* 0x00000c08242a4981 */ /* 0x000f68000c1e1900 */
[----:B------:R-:W5:Y:S04]  /*17b0*/  @P5 LDG.E R44, desc[UR8][R36.64+0x10] ;  /* 0x00001008242c5981 */ /* 0x000f68000c1e1900 */
[----:B--2---:R-:W2:Y:S04]  /*17c0*/  @P6 LDG.E R52, desc[UR8][R36.64+0x14] ;  /* 0x0000140824346981 */ /* 0x004ea8000c1e1900 */
[----:B------:R-:W2:Y:S04]  /*17d0*/  @P2 LDG.E R60, desc[UR8][R36.64+0x18] ;  /* 0x00001808243c2981 */ /* 0x000ea8000c1e1900 */
[----:B------:R-:W2:Y:S04]  /*17e0*/  @P1 LDG.E R62, desc[UR8][R36.64+0x1c] ;  /* 0x00001c08243e1981 */ /* 0x000ea8000c1e1900 */
[----:B------:R-:W-:Y:S04]  /*17f0*/  @!P0 STS [R63+0x804], RZ ;  /* 0x000804ff3f008388 */ /* 0x000fe80000000800 */
[----:B------:R-:W-:Y:S04]  /*1800*/  @!P3 STS [R63+0x808], RZ ;  /* 0x000808ff3f00b388 */ /* 0x000fe80000000800 */
[----:B------:R-:W-:Y:S04]  /*1810*/  @!P4 STS [R63+0x80c], RZ ;  /* 0x00080cff3f00c388 */ /* 0x000fe80000000800 */
[----:B------:R-:W-:Y:S04]  /*1820*/  @!P5 STS [R63+0x810], RZ ;  /* 0x000810ff3f00d388 */ /* 0x000fe80000000800 */
[----:B------:R-:W-:Y:S04]  /*1830*/  @!P6 STS [R63+0x814], RZ ;  /* 0x000814ff3f00e388 */ /* 0x000fe80000000800 */
[----:B------:R-:W-:Y:S04]  /*1840*/  @!P2 STS [R63+0x818], RZ ;  /* 0x000818ff3f00a388 */ /* 0x000fe80000000800 */
[----:B------:R-:W-:Y:S04]  /*1850*/  @!P1 STS [R63+0x81c], RZ ;  /* 0x00081cff3f009388 */ /* 0x000fe80000000800 */
[----:B------:R-:W-:Y:S01]  /*1860*/  STS [R63], R56 ;  /* 0x000000383f007388 */ /* 0x000fe20000000800 */
[----:B------:R-:W-:-:S02]  /*1870*/  LEA R90, R0, UR4, 0x5 ;  /* 0x00000004005a7c11 */ /* 0x000fc4000f8e28ff */
[----:B------:R-:W-:Y:S02]  /*1880*/  IADD3 R61, PT, PT, R61, 0xf, RZ ;  /* 0x0000000f3d3d7810 */ /* 0x000fe40007ffe0ff */
[----:B------:R-:W-:Y:S02]  /*1890*/  IADD3 R3, PT, PT, R3, 0x1, RZ ;  /* 0x0000000103037810 */ /* 0x000fe40007ffe0ff */
[----:B------:R-:W-:Y:S01]  /*18a0*/  SHF.R.U32.HI R64, RZ, 0x4, R61 ;  /* 0x00000004ff407819 */ /* 0x000fe2000001163d */
[----:B---3--:R-:W-:Y:S04]  /*18b0*/  @P0 STS [R63+0x804], R38 ;  /* 0x000804263f000388 */ /* 0x008fe80000000800 */
[----:B----4-:R-:W-:Y:S04]  /*18c0*/  @P3 STS [R63+0x808], R40 ;  /* 0x000808283f003388 */ /* 0x010fe80000000800 */
[----:B-----5:R-:W-:Y:S04]  /*18d0*/  @P4 STS [R63+0x80c], R42 ;  /* 0x00080c2a3f004388 */ /* 0x020fe80000000800 */
[----:B------:R-:W-:Y:S04]  /*18e0*/  @P5 STS [R63+0x810], R44 ;  /* 0x0008102c3f005388 */ /* 0x000fe80000000800 */
[----:B--2---:R-:W-:Y:S04]  /*18f0*/  @P6 STS [R63+0x814], R52 ;  /* 0x000814343f006388 */ /* 0x004fe80000000800 */
[----:B------:R-:W-:Y:S04]  /*1900*/  @P2 STS [R63+0x818], R60 ;  /* 0x0008183c3f002388 */ /* 0x000fe80000000800 */
[----:B------:R-:W-:Y:S01]  /*1910*/  @P1 STS [R63+0x81c], R62 ;  /* 0x00081c3e3f001388 */ /* 0x000fe20000000800 */
[----:B------:R-:W-:Y:S06]  /*1920*/  BAR.SYNC.DEFER_BLOCKING 0x0 ;  /* 0x0000000000007b1d */ /* 0x000fec0000010000 */
[----:B------:R-:W-:Y:S04]  /*1930*/  LDS.128 R36, [R5] ;  /* 0x0000000005247984 */ /* 0x000fe80000000c00 */
[----:B------:R-:W0:Y:S04]  /*1940*/  LDS.128 R40, [R90] ;  /* 0x000000005a287984 */ /* 0x000e280000000c00 */
[----:B------:R-:W1:Y:S04]  /*1950*/  LDS.128 R44, [R90+0x10] ;  /* 0x000010005a2c7984 */ /* 0x000e680000000c00 */
[----:B------:R-:W2:Y:S04]  /*1960*/  LDS.128 R48, [R5+0x40] ;  /* 0x0000400005307984 */ /* 0x000ea80000000c00 */
[----:B------:R-:W3:Y:S01]  /*1970*/  LDS.128 R52, [R5+0x80] ;  /* 0x0000800005347984 */ /* 0x000ee20000000c00 */
[----:B------:R-:W-:-:S03]  /*1980*/  ISETP.NE.AND P0, PT, R3, R64, PT ;  /* 0x000000400300720c */ /* 0x000fc60003f05270 */
[----:B------:R-:W4:Y:S04]  /*1990*/  LDS.128 R56, [R5+0xc0] ;  /* 0x0000c00005387984 */ /* 0x000f280000000c00 */
[----:B------:R-:W5:Y:S04]  /*19a0*/  LDS.128 R60, [R5+0x100] ;  /* 0x00010000053c7984 */ /* 0x000f680000000c00 */
[----:B------:R-:W5:Y:S04]  /*19b0*/  LDS.128 R64, [R5+0x140] ;  /* 0x0001400005407984 */ /* 0x000f680000000c00 */
[----:B------:R-:W-:Y:S01]  /*19c0*/  LDS.128 R72, [R5+0x1c0] ;  /* 0x0001c00005487984 */ /* 0x000fe20000000c00 */
[C---:B0-----:R-:W-:Y:S01]  /*19d0*/  FFMA R92, R36.reuse, R42, R117 ;  /* 0x0000002a245c7223 */ /* 0x041fe20000000075 */
[C---:B------:R-:W-:Y:S01]  /*19e0*/  FFMA R119, R36.reuse, R40, R119 ;  /* 0x0000002824777223 */ /* 0x040fe20000000077 */
[C---:B------:R-:W-:Y:S01]  /*19f0*/  FFMA R88, R36.reuse, R41, R88 ;  /* 0x0000002924587223 */ /* 0x040fe20000000058 */
[C---:B------:R-:W-:Y:S01]  /*1a00*/  FFMA R86, R36.reuse, R43, R86 ;  /* 0x0000002b24567223 */ /* 0x040fe20000000056 */
[C---:B-1----:R-:W-:Y:S01]  /*1a10*/  FFMA R117, R36.reuse, R44, R69 ;  /* 0x0000002c24757223 */ /* 0x042fe20000000045 */
[C---:B------:R-:W-:Y:S01]  /*1a20*/  FFMA R94, R36.reuse, R45, R68 ;  /* 0x0000002d245e7223 */ /* 0x040fe20000000044 */
[C---:B------:R-:W-:Y:S01]  /*1a30*/  FFMA R121, R36.reuse, R46, R71 ;  /* 0x0000002e24797223 */ /* 0x040fe20000000047 */
[----:B------:R-:W-:-:S02]  /*1a40*/  FFMA R36, R36, R47, R70 ;  /* 0x0000002f24247223 */ /* 0x000fc40000000046 */
[----:B------:R-:W0:Y:S01]  /*1a50*/  LDS.128 R68, [R5+0x180] ;  /* 0x0001800005447984 */ /* 0x000e220000000c00 */
[----:B--2---:R-:W-:Y:S01]  /*1a60*/  FFMA R96, R40, R48, R87 ;  /* 0x0000003028607223 */ /* 0x004fe20000000057 */
[C---:B------:R-:W-:Y:S01]  /*1a70*/  FFMA R98, R48.reuse, R41, R97 ;  /* 0x0000002930627223 */ /* 0x040fe20000000061 */
[C---:B------:R-:W-:Y:S01]  /*1a80*/  FFMA R99, R48.reuse, R42, R99 ;  /* 0x0000002a30637223 */ /* 0x040fe20000000063 */
[----:B------:R-:W-:Y:S01]  /*1a90*/  FFMA R100, R48, R43, R76 ;  /* 0x0000002b30647223 */ /* 0x000fe2000000004c */
[----:B------:R-:W-:Y:S01]  /*1aa0*/  FFMA R111, R44, R48, R111 ;  /* 0x000000302c6f7223 */ /* 0x000fe2000000006f */
[C---:B------:R-:W-:Y:S01]  /*1ab0*/  FFMA R102, R48.reuse, R45, R78 ;  /* 0x0000002d30667223 */ /* 0x040fe2000000004e */
[C---:B------:R-:W-:Y:S01]  /*1ac0*/  FFMA R113, R48.reuse, R46, R113 ;  /* 0x0000002e30717223 */ /* 0x040fe20000000071 */
[----:B------:R-:W-:Y:S01]  /*1ad0*/  FFMA R48, R48, R47, R82 ;  /* 0x0000002f30307223 */ /* 0x000fe20000000052 */
[----:B---3--:R-:W-:Y:S01]  /*1ae0*/  FFMA R82, R40, R52, R77 ;  /* 0x0000003428527223 */ /* 0x008fe2000000004d */
[----:B------:R-:W-:-:S02]  /*1af0*/  FFMA R104, R52, R41, R79 ;  /* 0x0000002934687223 */ /* 0x000fc4000000004f */
[----:B------:R-:W1:Y:S01]  /*1b00*/  LDS.128 R76, [R90+0x100] ;  /* 0x000100005a4c7984 */ /* 0x000e620000000c00 */
[C---:B------:R-:W-:Y:S01]  /*1b10*/  FFMA R106, R52.reuse, R42, R81 ;  /* 0x0000002a346a7223 */ /* 0x040fe20000000051 */
[----:B------:R-:W-:Y:S01]  /*1b20*/  FFMA R16, R52, R43, R16 ;  /* 0x0000002b34107223 */ /* 0x000fe20000000010 */
[----:B------:R-:W-:Y:S01]  /*1b30*/  FFMA R101, R44, R52, R101 ;  /* 0x000000342c657223 */ /* 0x000fe20000000065 */
[C---:B------:R-:W-:Y:S01]  /*1b40*/  FFMA R30, R52.reuse, R45, R30 ;  /* 0x0000002d341e7223 */ /* 0x040fe2000000001e */
[C---:B------:R-:W-:Y:S01]  /*1b50*/  FFMA R105, R52.reuse, R46, R105 ;  /* 0x0000002e34697223 */ /* 0x040fe20000000069 */
[----:B------:R-:W-:Y:S01]  /*1b60*/  FFMA R32, R52, R47, R32 ;  /* 0x0000002f34207223 */ /* 0x000fe20000000020 */
[----:B----4-:R-:W-:Y:S01]  /*1b70*/  FFMA R114, R40, R56, R7 ;  /* 0x0000003828727223 */ /* 0x010fe20000000007 */
[C---:B------:R-:W-:Y:S01]  /*1b80*/  FFMA R110, R56.reuse, R41, R19 ;  /* 0x00000029386e7223 */ /* 0x040fe20000000013 */
[C---:B------:R-:W-:Y:S01]  /*1b90*/  FFMA R112, R56.reuse, R42, R29 ;  /* 0x0000002a38707223 */ /* 0x040fe2000000001d */
[----:B------:R-:W-:Y:S01]  /*1ba0*/  FFMA R52, R56, R43, R10 ;  /* 0x0000002b38347223 */ /* 0x000fe2000000000a */
[----:B------:R-:W-:Y:S01]  /*1bb0*/  FFMA R85, R44, R56, R85 ;  /* 0x000000382c557223 */ /* 0x000fe20000000055 */
[C---:B------:R-:W-:Y:S01]  /*1bc0*/  FFMA R108, R56.reuse, R45, R14 ;  /* 0x0000002d386c7223 */ /* 0x040fe2000000000e */
[C---:B------:R-:W-:Y:S01]  /*1bd0*/  FFMA R83, R56.reuse, R46, R83 ;  /* 0x0000002e38537223 */ /* 0x040fe20000000053 */
[----:B------:R-:W-:Y:S01]  /*1be0*/  FFMA R20, R56, R47, R20 ;  /* 0x0000002f38147223 */ /* 0x000fe20000000014 */
[----:B-----5:R-:W-:Y:S01]  /*1bf0*/  FFMA R56, R60, R43, R8 ;  /* 0x0000002b3c387223 */ /* 0x020fe20000000008 */
[C---:B------:R-:W-:Y:S01]  /*1c00*/  FFMA R124, R40.reuse, R64, R11 ;  /* 0x00000040287c7223 */ /* 0x040fe2000000000b */
[----:B0-----:R-:W-:-:S02]  /*1c10*/  FFMA R19, R40, R68, R9 ;  /* 0x0000004428137223 */ /* 0x001fc40000000009 */
[----:B------:R-:W0:Y:S01]  /*1c20*/  LDS.128 R8, [R90+0x110] ;  /* 0x000110005a087984 */ /* 0x000e220000000c00 */
[----:B------:R-:W-:Y:S01]  /*1c30*/  FFMA R120, R40, R60, R13 ;  /* 0x0000003c28787223 */ /* 0x000fe2000000000d */
[C---:B------:R-:W-:Y:S01]  /*1c40*/  FFMA R116, R60.reuse, R41, R21 ;  /* 0x000000293c747223 */ /* 0x040fe20000000015 */
[----:B------:R-:W-:Y:S01]  /*1c50*/  FFMA R14, R60, R42, R33 ;  /* 0x0000002a3c0e7223 */ /* 0x000fe20000000021 */
[----:B------:R-:W-:Y:S01]  /*1c60*/  FFMA R89, R44, R60, R89 ;  /* 0x0000003c2c597223 */ /* 0x000fe20000000059 */
[C---:B------:R-:W-:Y:S01]  /*1c70*/  FFMA R18, R60.reuse, R45, R18 ;  /* 0x0000002d3c127223 */ /* 0x040fe20000000012 */
[C---:B------:R-:W-:Y:S01]  /*1c80*/  FFMA R91, R60.reuse, R46, R91 ;  /* 0x0000002e3c5b7223 */ /* 0x040fe2000000005b */
[----:B------:R-:W-:Y:S01]  /*1c90*/  FFMA R24, R60, R47, R24 ;  /* 0x0000002f3c187223 */ /* 0x000fe20000000018 */
[C---:B------:R-:W-:Y:S01]  /*1ca0*/  FFMA R122, R64.reuse, R41, R23 ;  /* 0x00000029407a7223 */ /* 0x040fe20000000017 */
        /* <DEDUP_REMOVED lines=21> */
[----:B-1----:R-:W-:Y:S01]  /*1e00*/  FFMA R33, R37, R77, R88 ;  /* 0x0000004d25217223 */ /* 0x002fe20000000058 */
[C---:B------:R-:W-:Y:S01]  /*1e10*/  FFMA R98, R77.reuse, R49, R98 ;  /* 0x000000314d627223 */ /* 0x040fe20000000062 */
[C---:B------:R-:W-:Y:S01]  /*1e20*/  FFMA R35, R77.reuse, R53, R104 ;  /* 0x000000354d237223 */ /* 0x040fe20000000068 */
[C---:B------:R-:W-:Y:S01]  /*1e30*/  FFMA R45, R77.reuse, R57, R110 ;  /* 0x000000394d2d7223 */ /* 0x040fe2000000006e */
[C---:B------:R-:W-:Y:S01]  /*1e40*/  FFMA R47, R77.reuse, R61, R116 ;  /* 0x0000003d4d2f7223 */ /* 0x040fe20000000074 */
[C---:B------:R-:W-:Y:S01]  /*1e50*/  FFMA R43, R77.reuse, R65, R122 ;  /* 0x000000414d2b7223 */ /* 0x040fe2000000007a */
[C---:B------:R-:W-:Y:S01]  /*1e60*/  FFMA R41, R77.reuse, R69, R15 ;  /* 0x000000454d297223 */ /* 0x040fe2000000000f */
[----:B------:R-:W-:Y:S01]  /*1e70*/  FFMA R77, R77, R73, R4 ;  /* 0x000000494d4d7223 */ /* 0x000fe20000000004 */
[----:B------:R-:W-:Y:S01]  /*1e80*/  FFMA R81, R37, R78, R92 ;  /* 0x0000004e25517223 */ /* 0x000fe2000000005c */
        /* <DEDUP_REMOVED lines=8> */
[----:B------:R-:W-:Y:S01]  /*1f10*/  FFMA R86, R37, R79, R86 ;  /* 0x0000004f25567223 */ /* 0x000fe20000000056 */
[C---:B------:R-:W-:Y:S01]  /*1f20*/  FFMA R100, R79.reuse, R49, R100 ;  /* 0x000000314f647223 */ /* 0x040fe20000000064 */
[C---:B------:R-:W-:Y:S01]  /*1f30*/  FFMA R16, R79.reuse, R53, R16 ;  /* 0x000000354f107223 */ /* 0x040fe20000000010 */
[C---:B------:R-:W-:Y:S01]  /*1f40*/  FFMA R52, R79.reuse, R57, R52 ;  /* 0x000000394f347223 */ /* 0x040fe20000000034 */
[C---:B------:R-:W-:Y:S01]  /*1f50*/  FFMA R56, R79.reuse, R61, R56 ;  /* 0x0000003d4f387223 */ /* 0x040fe20000000038 */
[C---:B------:R-:W-:Y:S01]  /*1f60*/  FFMA R6, R79.reuse, R69, R60 ;  /* 0x000000454f067223 */ /* 0x040fe2000000003c */
[----:B------:R-:W-:Y:S01]  /*1f70*/  FFMA R79, R79, R73, R42 ;  /* 0x000000494f4f7223 */ /* 0x000fe2000000002a */
[----:B------:R-:W1:Y:S01]  /*1f80*/  LDS.128 R12, [R90+0x200] ;  /* 0x000200005a0c7984 */ /* 0x000e620000000c00 */
[C---:B0-----:R-:W-:Y:S01]  /*1f90*/  FFMA R42, R11.reuse, R61, R24 ;  /* 0x0000003d0b2a7223 */ /* 0x041fe20000000018 */
[----:B------:R-:W-:-:S02]  /*1fa0*/  FFMA R44, R11, R65, R26 ;  /* 0x000000410b2c7223 */ /* 0x000fc4000000001a */
[----:B------:R-:W0:Y:S01]  /*1fb0*/  LDS.128 R24, [R90+0x210] ;  /* 0x000210005a187984 */ /* 0x000e220000000c00 */
[C---:B------:R-:W-:Y:S01]  /*1fc0*/  FFMA R117, R8.reuse, R37, R117 ;  /* 0x0000002508757223 */ /* 0x040fe20000000075 */
[C---:B------:R-:W-:Y:S01]  /*1fd0*/  FFMA R94, R37.reuse, R9, R94 ;  /* 0x00000009255e7223 */ /* 0x040fe2000000005e */
[C---:B------:R-:W-:Y:S01]  /*1fe0*/  FFMA R121, R37.reuse, R10, R121 ;  /* 0x0000000a25797223 */ /* 0x040fe20000000079 */
[----:B------:R-:W-:Y:S01]  /*1ff0*/  FFMA R36, R37, R11, R36 ;  /* 0x0000000b25247223 */ /* 0x000fe20000000024 */
[-C--:B------:R-:W-:Y:S01]  /*2000*/  FFMA R111, R8, R49.reuse, R111 ;  /* 0x00000031086f7223 */ /* 0x080fe2000000006f */
[-C--:B------:R-:W-:Y:S01]  /*2010*/  FFMA R102, R9, R49.reuse, R102 ;  /* 0x0000003109667223 */ /* 0x080fe20000000066 */
[-C--:B------:R-:W-:Y:S01]  /*2020*/  FFMA R113, R10, R49.reuse, R113 ;  /* 0x000000310a717223 */ /* 0x080fe20000000071 */
        /* <DEDUP_REMOVED lines=10> */
[CC--:B------:R-:W-:Y:S01]  /*20d0*/  FFMA R18, R9.reuse, R61.reuse, R18 ;  /* 0x0000003d09127223 */ /* 0x0c0fe20000000012 */
[----:B------:R-:W-:Y:S01]  /*20e0*/  FFMA R91, R10, R61, R91 ;  /* 0x0000003d0a5b7223 */ /* 0x000fe2000000005b */
[-C--:B------:R-:W-:Y:S01]  /*20f0*/  FFMA R93, R8, R65.reuse, R93 ;  /* 0x00000041085d7223 */ /* 0x080fe2000000005d */
[CC--:B------:R-:W-:Y:S01]  /*2100*/  FFMA R22, R9.reuse, R65.reuse, R22 ;  /* 0x0000004109167223 */ /* 0x0c0fe20000000016 */
        /* <DEDUP_REMOVED lines=8> */
[----:B------:R-:W-:-:S02]  /*2190*/  FFMA R72, R11, R73, R72 ;  /* 0x000000490b487223 */ /* 0x000fc40000000048 */
[----:B------:R-:W2:Y:S01]  /*21a0*/  LDS.128 R8, [R90+0x300] ;  /* 0x000300005a087984 */ /* 0x000ea20000000c00 */
[C---:B------:R-:W-:Y:S01]  /*21b0*/  FFMA R7, R76.reuse, R49, R96 ;  /* 0x000000314c077223 */ /* 0x040fe20000000060 */
[C---:B------:R-:W-:Y:S01]  /*21c0*/  FFMA R119, R76.reuse, R37, R119 ;  /* 0x000000254c777223 */ /* 0x040fe20000000077 */
[C---:B------:R-:W-:Y:S01]  /*21d0*/  FFMA R21, R76.reuse, R53, R82 ;  /* 0x000000354c157223 */ /* 0x040fe20000000052 */
[C---:B------:R-:W-:Y:S01]  /*21e0*/  FFMA R29, R76.reuse, R57, R114 ;  /* 0x000000394c1d7223 */ /* 0x040fe20000000072 */
[C---:B------:R-:W-:Y:S01]  /*21f0*/  FFMA R23, R76.reuse, R61, R120 ;  /* 0x0000003d4c177223 */ /* 0x040fe20000000078 */
[C---:B------:R-:W-:Y:S01]  /*2200*/  FFMA R17, R76.reuse, R65, R124 ;  /* 0x000000414c117223 */ /* 0x040fe2000000007c */
[C---:B------:R-:W-:Y:S01]  /*2210*/  FFMA R19, R76.reuse, R69, R19 ;  /* 0x000000454c137223 */ /* 0x040fe20000000013 */
[----:B------:R-:W-:Y:S01]  /*2220*/  FFMA R31, R76, R73, R68 ;  /* 0x000000494c1f7223 */ /* 0x000fe20000000044 */
[C---:B-1----:R-:W-:Y:S01]  /*2230*/  FFMA R46, R12.reuse, R50, R7 ;  /* 0x000000320c2e7223 */ /* 0x042fe20000000007 */
[C---:B------:R-:W-:Y:S01]  /*2240*/  FFMA R119, R12.reuse, R38, R119 ;  /* 0x000000260c777223 */ /* 0x040fe20000000077 */
[C---:B------:R-:W-:Y:S01]  /*2250*/  FFMA R60, R12.reuse, R54, R21 ;  /* 0x000000360c3c7223 */ /* 0x040fe20000000015 */
[C---:B------:R-:W-:Y:S01]  /*2260*/  FFMA R64, R12.reuse, R58, R29 ;  /* 0x0000003a0c407223 */ /* 0x040fe2000000001d */
[C---:B------:R-:W-:Y:S01]  /*2270*/  FFMA R68, R12.reuse, R62, R23 ;  /* 0x0000003e0c447223 */ /* 0x040fe20000000017 */
[C---:B------:R-:W-:Y:S01]  /*2280*/  FFMA R76, R12.reuse, R66, R17 ;  /* 0x000000420c4c7223 */ /* 0x040fe20000000011 */
[----:B------:R-:W-:Y:S01]  /*2290*/  FFMA R82, R12, R70, R19 ;  /* 0x000000460c527223 */ /* 0x000fe20000000013 */
[C---:B------:R-:W-:Y:S01]  /*22a0*/  FFMA R84, R38.reuse, R13, R33 ;  /* 0x0000000d26547223 */ /* 0x040fe20000000021 */
        /* <DEDUP_REMOVED lines=9> */
[----:B0-----:R-:W-:Y:S01]  /*2340*/  FFMA R117, R24, R38, R117 ;  /* 0x0000002618757223 */ /* 0x001fe20000000075 */
        /* <DEDUP_REMOVED lines=19> */
[-C--:B--2---:R-:W-:Y:S01]  /*2480*/  FFMA R7, R8, R51.reuse, R46 ;  /* 0x0000003308077223 */ /* 0x084fe2000000002e */
[----:B------:R-:W0:Y:S01]  /*2490*/  LDS.128 R16, [R90+0x310] ;  /* 0x000310005a107984 */ /* 0x000e220000000c00 */
        /* <DEDUP_REMOVED lines=12> */
[-C--:B------:R-:W-:Y:S01]  /*2560*/  FFMA R28, R25, R70.reuse, R28 ;  /* 0x00000046191c7223 */ /* 0x080fe2000000001c */
[----:B------:R-:W-:Y:S01]  /*2570*/  FFMA R107, R26, R70, R107 ;  /* 0x000000461a6b7223 */ /* 0x000fe2000000006b */
[C---:B------:R-:W-:Y:S01]  /*2580*/  FFMA R46, R10.reuse, R51, R99 ;  /* 0x000000330a2e7223 */ /* 0x040fe20000000063 */
[----:B------:R-:W-:Y:S01]  /*2590*/  FFMA R97, R10, R63, R4 ;  /* 0x0000003f0a617223 */ /* 0x000fe20000000004 */
[C---:B------:R-:W-:Y:S01]  /*25a0*/  FFMA R58, R27.reuse, R58, R20 ;  /* 0x0000003a1b3a7223 */ /* 0x040fe20000000014 */
[-C--:B------:R-:W-:Y:S01]  /*25b0*/  FFMA R89, R24, R62.reuse, R89 ;  /* 0x0000003e18597223 */ /* 0x080fe20000000059 */
[-C--:B------:R-:W-:Y:S01]  /*25c0*/  FFMA R91, R26, R62.reuse, R91 ;  /* 0x0000003e1a5b7223 */ /* 0x080fe2000000005b */
[----:B------:R-:W-:Y:S01]  /*25d0*/  FFMA R42, R27, R62, R42 ;  /* 0x0000003e1b2a7223 */ /* 0x000fe2000000002a */
[-C--:B------:R-:W-:Y:S01]  /*25e0*/  FFMA R93, R24, R66.reuse, R93 ;  /* 0x00000042185d7223 */ /* 0x080fe2000000005d */
[-C--:B------:R-:W-:Y:S01]  /*25f0*/  FFMA R50, R25, R66.reuse, R22 ;  /* 0x0000004219327223 */ /* 0x080fe20000000016 */
[-C--:B------:R-:W-:Y:S01]  /*2600*/  FFMA R95, R26, R66.reuse, R95 ;  /* 0x000000421a5f7223 */ /* 0x080fe2000000005f */
[C---:B------:R-:W-:Y:S01]  /*2610*/  FFMA R44, R27.reuse, R66, R44 ;  /* 0x000000421b2c7223 */ /* 0x040fe2000000002c */
[----:B------:R-:W-:Y:S01]  /*2620*/  FFMA R70, R27, R70, R34 ;  /* 0x000000461b467223 */ /* 0x000fe20000000022 */
[-C--:B------:R-:W-:Y:S01]  /*2630*/  FFMA R109, R24, R74.reuse, R109 ;  /* 0x0000004a186d7223 */ /* 0x080fe2000000006d */
[-C--:B------:R-:W-:Y:S01]  /*2640*/  FFMA R80, R25, R74.reuse, R80 ;  /* 0x0000004a19507223 */ /* 0x080fe20000000050 */
[-C--:B------:R-:W-:Y:S01]  /*2650*/  FFMA R115, R26, R74.reuse, R115 ;  /* 0x0000004a1a737223 */ /* 0x080fe20000000073 */
        /* <DEDUP_REMOVED lines=30> */
[----:B------:R-:W-:Y:S04]  /*2840*/  LDS.128 R20, [R5+0x10] ;  /* 0x0000100005147984 */ /* 0x000fe80000000c00 */
[----:B------:R-:W1:Y:S04]  /*2850*/  LDS.128 R24, [R90+0x400] ;  /* 0x000400005a187984 */ /* 0x000e680000000c00 */
[----:B------:R-:W2:Y:S04]  /*2860*/  LDS.128 R8, [R90+0x410] ;  /* 0x000410005a087984 */ /* 0x000ea80000000c00 */
[----:B------:R-:W3:Y:S01]  /*2870*/  LDS.128 R12, [R5+0x50] ;  /* 0x00005000050c7984 */ /* 0x000ee20000000c00 */
[C---:B0-----:R-:W-:Y:S01]  /*2880*/  FFMA R82, R16.reuse, R39, R117 ;  /* 0x0000002710527223 */ /* 0x041fe20000000075 */
[C---:B------:R-:W-:Y:S01]  /*2890*/  FFMA R76, R39.reuse, R17, R94 ;  /* 0x00000011274c7223 */ /* 0x040fe2000000005e */
[----:B------:R-:W-:Y:S01]  /*28a0*/  FFMA R121, R39, R18, R121 ;  /* 0x0000001227797223 */ /* 0x000fe20000000079 */
[----:B------:R-:W-:Y:S01]  /*28b0*/  FFMA R52, R19, R55, R32 ;  /* 0x0000003713347223 */ /* 0x000fe20000000020 */
[----:B------:R-:W-:Y:S01]  /*28c0*/  FFMA R88, R39, R19, R36 ;  /* 0x0000001327587223 */ /* 0x000fe20000000024 */
[----:B------:R-:W0:Y:S01]  /*28d0*/  LDS.128 R32, [R5+0x90] ;  /* 0x0000900005207984 */ /* 0x000e220000000c00 */
[-C--:B------:R-:W-:Y:S01]  /*28e0*/  FFMA R111, R16, R51.reuse, R111 ;  /* 0x00000033106f7223 */ /* 0x080fe2000000006f */
[-C--:B------:R-:W-:Y:S01]  /*28f0*/  FFMA R102, R17, R51.reuse, R102 ;  /* 0x0000003311667223 */ /* 0x080fe20000000066 */
[CC--:B------:R-:W-:Y:S01]  /*2900*/  FFMA R113, R18.reuse, R51.reuse, R113 ;  /* 0x0000003312717223 */ /* 0x0c0fe20000000071 */
[----:B------:R-:W-:Y:S01]  /*2910*/  FFMA R48, R19, R51, R48 ;  /* 0x0000003313307223 */ /* 0x000fe20000000030 */
        /* <DEDUP_REMOVED lines=9> */
[----:B------:R-:W4:Y:S01]  /*29b0*/  LDS.128 R36, [R5+0xd0] ;  /* 0x0000d00005247984 */ /* 0x000f220000000c00 */
[-C--:B------:R-:W-:Y:S01]  /*29c0*/  FFMA R93, R16, R67.reuse, R93 ;  /* 0x00000043105d7223 */ /* 0x080fe2000000005d */
[-C--:B------:R-:W-:Y:S01]  /*29d0*/  FFMA R62, R17, R67.reuse, R50 ;  /* 0x00000043113e7223 */ /* 0x080fe20000000032 */
[-C--:B------:R-:W-:Y:S01]  /*29e0*/  FFMA R95, R18, R67.reuse, R95 ;  /* 0x00000043125f7223 */ /* 0x080fe2000000005f */
[----:B------:R-:W-:Y:S01]  /*29f0*/  FFMA R44, R19, R67, R44 ;  /* 0x00000043132c7223 */ /* 0x000fe2000000002c */
[CC--:B------:R-:W-:Y:S01]  /*2a00*/  FFMA R101, R16.reuse, R55.reuse, R101 ;  /* 0x0000003710657223 */ /* 0x0c0fe20000000065 */
[----:B------:R-:W5:Y:S01]  /*2a10*/  LDS.128 R64, [R5+0x110] ;  /* 0x0001100005407984 */ /* 0x000f620000000c00 */
[C---:B------:R-:W-:Y:S01]  /*2a20*/  FFMA R30, R17.reuse, R55, R30 ;  /* 0x00000037111e7223 */ /* 0x040fe2000000001e */
[-C--:B------:R-:W-:Y:S01]  /*2a30*/  FFMA R103, R16, R71.reuse, R103 ;  /* 0x0000004710677223 */ /* 0x080fe20000000067 */
[----:B------:R-:W-:Y:S01]  /*2a40*/  FFMA R28, R17, R71, R28 ;  /* 0x00000047111c7223 */ /* 0x000fe2000000001c */
[C---:B-1----:R-:W-:Y:S01]  /*2a50*/  FFMA R119, R20.reuse, R24, R119 ;  /* 0x0000001814777223 */ /* 0x042fe20000000077 */
[C---:B------:R-:W-:Y:S01]  /*2a60*/  FFMA R68, R20.reuse, R25, R84 ;  /* 0x0000001914447223 */ /* 0x040fe20000000054 */
[C---:B------:R-:W-:Y:S01]  /*2a70*/  FFMA R74, R20.reuse, R26, R87 ;  /* 0x0000001a144a7223 */ /* 0x040fe20000000057 */
[C---:B------:R-:W-:Y:S01]  /*2a80*/  FFMA R78, R20.reuse, R27, R86 ;  /* 0x0000001b144e7223 */ /* 0x040fe20000000056 */
[C---:B--2---:R-:W-:Y:S01]  /*2a90*/  FFMA R59, R20.reuse, R8, R82 ;  /* 0x00000008143b7223 */ /* 0x044fe20000000052 */
[C---:B------:R-:W-:Y:S01]  /*2aa0*/  FFMA R76, R20.reuse, R9, R76 ;  /* 0x00000009144c7223 */ /* 0x040fe2000000004c */
[C---:B------:R-:W-:Y:S01]  /*2ab0*/  FFMA R63, R20.reuse, R10, R121 ;  /* 0x0000000a143f7223 */ /* 0x040fe20000000079 */
[----:B------:R-:W-:Y:S01]  /*2ac0*/  FFMA R20, R20, R11, R88 ;  /* 0x0000000b14147223 */ /* 0x000fe20000000058 */
[----:B---3--:R-:W-:Y:S01]  /*2ad0*/  FFMA R82, R24, R12, R7 ;  /* 0x0000000c18527223 */ /* 0x008fe20000000007 */
[C---:B------:R-:W-:Y:S01]  /*2ae0*/  FFMA R88, R12.reuse, R25, R49 ;  /* 0x000000190c587223 */ /* 0x040fe20000000031 */
[C---:B------:R-:W-:Y:S01]  /*2af0*/  FFMA R7, R12.reuse, R26, R46 ;  /* 0x0000001a0c077223 */ /* 0x040fe2000000002e */
[----:B------:R-:W-:Y:S01]  /*2b00*/  FFMA R100, R12, R27, R100 ;  /* 0x0000001b0c647223 */ /* 0x000fe20000000064 */
[----:B------:R-:W-:Y:S01]  /*2b10*/  FFMA R111, R8, R12, R111 ;  /* 0x0000000c086f7223 */ /* 0x000fe2000000006f */
[C---:B------:R-:W-:Y:S01]  /*2b20*/  FFMA R102, R12.reuse, R9, R102 ;  /* 0x000000090c667223 */ /* 0x040fe20000000066 */
[----:B------:R-:W-:Y:S01]  /*2b30*/  FFMA R113, R12, R10, R113 ;  /* 0x0000000a0c717223 */ /* 0x000fe20000000071 */
[-C--:B------:R-:W-:Y:S01]  /*2b40*/  FFMA R107, R18, R71.reuse, R107 ;  /* 0x00000047126b7223 */ /* 0x080fe2000000006b */
[----:B------:R-:W-:Y:S01]  /*2b50*/  FFMA R70, R19, R71, R70 ;  /* 0x0000004713467223 */ /* 0x000fe20000000046 */
[-C--:B------:R-:W-:Y:S01]  /*2b60*/  FFMA R109, R16, R75.reuse, R109 ;  /* 0x0000004b106d7223 */ /* 0x080fe2000000006d */
[-C--:B------:R-:W-:Y:S01]  /*2b70*/  FFMA R80, R17, R75.reuse, R80 ;  /* 0x0000004b11507223 */ /* 0x080fe20000000050 */
[-C--:B------:R-:W-:Y:S01]  /*2b80*/  FFMA R115, R18, R75.reuse, R115 ;  /* 0x0000004b12737223 */ /* 0x080fe20000000073 */
[----:B------:R-:W-:Y:S01]  /*2b90*/  FFMA R72, R19, R75, R72 ;  /* 0x0000004b13487223 */ /* 0x000fe20000000048 */
[----:B------:R-:W1:Y:S01]  /*2ba0*/  LDS.128 R84, [R5+0x190] ;  /* 0x0001900005547984 */ /* 0x000e620000000c00 */
[----:B------:R-:W-:-:S03]  /*2bb0*/  FFMA R12, R12, R11, R48 ;  /* 0x0000000b0c0c7223 */ /* 0x000fc60000000030 */
[----:B------:R-:W2:Y:S04]  /*2bc0*/  LDS.128 R16, [R5+0x150] ;  /* 0x0001500005107984 */ /* 0x000ea80000000c00 */
[----:B------:R-:W3:Y:S01]  /*2bd0*/  LDS.128 R48, [R5+0x1d0] ;  /* 0x0001d00005307984 */ /* 0x000ee20000000c00 */
[----:B0-----:R-:W-:Y:S01]  /*2be0*/  FFMA R46, R24, R32, R29 ;  /* 0x00000020182e7223 */ /* 0x001fe2000000001d */
[C---:B------:R-:W-:Y:S01]  /*2bf0*/  FFMA R92, R32.reuse, R25, R53 ;  /* 0x00000019205c7223 */ /* 0x040fe20000000035 */
[C---:B------:R-:W-:Y:S01]  /*2c00*/  FFMA R94, R32.reuse, R26, R79 ;  /* 0x0000001a205e7223 */ /* 0x040fe2000000004f */
[----:B------:R-:W-:Y:S01]  /*2c10*/  FFMA R96, R32, R27, R54 ;  /* 0x0000001b20607223 */ /* 0x000fe20000000036 */
[----:B------:R-:W-:Y:S01]  /*2c20*/  FFMA R101, R8, R32, R101 ;  /* 0x0000002008657223 */ /* 0x000fe20000000065 */
[C---:B------:R-:W-:Y:S01]  /*2c30*/  FFMA R98, R32.reuse, R9, R30 ;  /* 0x0000000920627223 */ /* 0x040fe2000000001e */
[C---:B------:R-:W-:Y:S01]  /*2c40*/  FFMA R117, R32.reuse, R10, R117 ;  /* 0x0000000a20757223 */ /* 0x040fe20000000075 */
[----:B------:R-:W-:-:S02]  /*2c50*/  FFMA R32, R32, R11, R52 ;  /* 0x0000000b20207223 */ /* 0x000fc40000000034 */
[----:B------:R-:W0:Y:S01]  /*2c60*/  LDS.128 R52, [R90+0x500] ;  /* 0x000500005a347984 */ /* 0x000e220000000c00 */
        /* <DEDUP_REMOVED lines=17> */
[----:B------:R-:W-:Y:S01]  /*2d80*/  FFMA R103, R8, R84, R103 ;  /* 0x0000005408677223 */ /* 0x000fe20000000067 */
[CC--:B------:R-:W-:Y:S01]  /*2d90*/  FFMA R6, R84.reuse, R9.reuse, R28 ;  /* 0x0000000954067223 */ /* 0x0c0fe2000000001c */
[----:B------:R-:W-:Y:S01]  /*2da0*/  FFMA R107, R84, R10, R107 ;  /* 0x0000000a546b7223 */ /* 0x000fe2000000006b */
[----:B--2---:R-:W-:Y:S01]  /*2db0*/  FFMA R93, R8, R16, R93 ;  /* 0x00000010085d7223 */ /* 0x004fe2000000005d */
[C---:B------:R-:W-:Y:S01]  /*2dc0*/  FFMA R62, R16.reuse, R9, R62 ;  /* 0x00000009103e7223 */ /* 0x040fe2000000003e */
[C---:B------:R-:W-:Y:S01]  /*2dd0*/  FFMA R95, R16.reuse, R10, R95 ;  /* 0x0000000a105f7223 */ /* 0x040fe2000000005f */
[-C--:B------:R-:W-:Y:S01]  /*2de0*/  FFMA R44, R16, R11.reuse, R44 ;  /* 0x0000000b102c7223 */ /* 0x080fe2000000002c */
[----:B------:R-:W-:Y:S01]  /*2df0*/  FFMA R70, R84, R11, R70 ;  /* 0x0000000b54467223 */ /* 0x000fe20000000046 */
[----:B---3--:R-:W-:Y:S01]  /*2e00*/  FFMA R109, R8, R48, R109 ;  /* 0x00000030086d7223 */ /* 0x008fe2000000006d */
[C---:B------:R-:W-:Y:S01]  /*2e10*/  FFMA R80, R48.reuse, R9, R80 ;  /* 0x0000000930507223 */ /* 0x040fe20000000050 */
[C---:B------:R-:W-:Y:S01]  /*2e20*/  FFMA R115, R48.reuse, R10, R115 ;  /* 0x0000000a30737223 */ /* 0x040fe20000000073 */
[----:B------:R-:W-:Y:S01]  /*2e30*/  FFMA R72, R48, R11, R72 ;  /* 0x0000000b30487223 */ /* 0x000fe20000000048 */
[----:B------:R-:W1:Y:S04]  /*2e40*/  LDS.128 R28, [R90+0x510] ;  /* 0x000510005a1c7984 */ /* 0x000e680000000c00 */
[----:B------:R-:W2:Y:S01]  /*2e50*/  LDS.128 R8, [R90+0x600] ;  /* 0x000600005a087984 */ /* 0x000ea20000000c00 */
[----:B------:R-:W-:Y:S01]  /*2e60*/  FFMA R120, R24, R16, R43 ;  /* 0x0000001018787223 */ /* 0x000fe2000000002b */
[C---:B------:R-:W-:Y:S01]  /*2e70*/  FFMA R118, R16.reuse, R25, R69 ;  /* 0x0000001910767223 */ /* 0x040fe20000000045 */
[C---:B------:R-:W-:Y:S01]  /*2e80*/  FFMA R114, R16.reuse, R26, R99 ;  /* 0x0000001a10727223 */ /* 0x040fe20000000063 */
[----:B------:R-:W-:Y:S01]  /*2e90*/  FFMA R40, R16, R27, R40 ;  /* 0x0000001b10287223 */ /* 0x000fe20000000028 */
[----:B------:R-:W-:Y:S01]  /*2ea0*/  FFMA R43, R24, R84, R45 ;  /* 0x00000054182b7223 */ /* 0x000fe2000000002d */
[----:B------:R-:W-:Y:S01]  /*2eb0*/  FFMA R16, R84, R26, R123 ;  /* 0x0000001a54107223 */ /* 0x000fe2000000007b */
[----:B------:R-:W-:Y:S01]  /*2ec0*/  FFMA R57, R24, R48, R47 ;  /* 0x0000003018397223 */ /* 0x000fe2000000002f */
[----:B------:R-:W-:Y:S01]  /*2ed0*/  FFMA R24, R48, R26, R125 ;  /* 0x0000001a30187223 */ /* 0x000fe2000000007d */
[----:B------:R-:W-:Y:S01]  /*2ee0*/  FFMA R124, R84, R25, R73 ;  /* 0x00000019547c7223 */ /* 0x000fe20000000049 */
[C---:B------:R-:W-:Y:S01]  /*2ef0*/  FFMA R26, R48.reuse, R27, R122 ;  /* 0x0000001b301a7223 */ /* 0x040fe2000000007a */
[----:B------:R-:W-:Y:S01]  /*2f00*/  FFMA R84, R48, R25, R77 ;  /* 0x0000001930547223 */ /* 0x000fe2000000004d */
[C---:B0-----:R-:W-:Y:S01]  /*2f10*/  FFMA R121, R54.reuse, R85, R16 ;  /* 0x0000005536797223 */ /* 0x041fe20000000010 */
[----:B------:R-:W-:Y:S01]  /*2f20*/  FFMA R16, R54, R49, R24 ;  /* 0x0000003136107223 */ /* 0x000fe20000000018 */
[C---:B------:R-:W-:Y:S01]  /*2f30*/  FFMA R25, R52.reuse, R13, R82 ;  /* 0x0000000d34197223 */ /* 0x040fe20000000052 */
[----:B------:R-:W-:Y:S01]  /*2f40*/  FFMA R27, R52, R37, R110 ;  /* 0x00000025341b7223 */ /* 0x000fe2000000006e */
[----:B------:R-:W-:Y:S01]  /*2f50*/  FFMA R81, R21, R54, R74 ;  /* 0x0000003615517223 */ /* 0x000fe2000000004a */
        /* <DEDUP_REMOVED lines=26> */
[----:B------:R-:W-:-:S02]  /*3100*/  FFMA R40, R55, R17, R40 ;  /* 0x0000001137287223 */ /* 0x000fc40000000028 */
[----:B------:R-:W0:Y:S01]  /*3110*/  LDS.128 R52, [R90+0x610] ;  /* 0x000610005a347984 */ /* 0x000e220000000c00 */
[C---:B-1----:R-:W-:Y:S01]  /*3120*/  FFMA R59, R28.reuse, R21, R59 ;  /* 0x000000151c3b7223 */ /* 0x042fe2000000003b */
        /* <DEDUP_REMOVED lines=31> */
[----:B--2---:R-:W-:Y:S01]  /*3320*/  FFMA R112, R22, R10, R81 ;  /* 0x0000000a16707223 */ /* 0x004fe20000000051 */
        /* <DEDUP_REMOVED lines=9> */
[----:B------:R-:W1:Y:S01]  /*33c0*/  LDS.128 R28, [R90+0x700] ;  /* 0x000700005a1c7984 */ /* 0x000e620000000c00 */
[C---:B------:R-:W-:Y:S01]  /*33d0*/  FFMA R10, R11.reuse, R86, R24 ;  /* 0x000000560b0a7223 */ /* 0x040fe20000000018 */
[----:B------:R-:W-:-:S02]  /*33e0*/  FFMA R124, R11, R50, R26 ;  /* 0x000000320b7c7223 */ /* 0x000fc4000000001a */
[----:B------:R-:W2:Y:S01]  /*33f0*/  LDS.128 R24, [R90+0x710] ;  /* 0x000710005a187984 */ /* 0x000ea20000000c00 */
[C---:B------:R-:W-:Y:S01]  /*3400*/  FFMA R119, R8.reuse, R22, R119 ;  /* 0x0000001608777223 */ /* 0x040fe20000000077 */
[C---:B------:R-:W-:Y:S01]  /*3410*/  FFMA R46, R8.reuse, R34, R41 ;  /* 0x00000022082e7223 */ /* 0x040fe20000000029 */
[C---:B------:R-:W-:Y:S01]  /*3420*/  FFMA R64, R8.reuse, R66, R47 ;  /* 0x0000004208407223 */ /* 0x040fe2000000002f */
[C---:B------:R-:W-:Y:S01]  /*3430*/  FFMA R68, R8.reuse, R18, R45 ;  /* 0x0000001208447223 */ /* 0x040fe2000000002d */
[C---:B------:R-:W-:Y:S01]  /*3440*/  FFMA R74, R8.reuse, R86, R43 ;  /* 0x00000056084a7223 */ /* 0x040fe2000000002b */
[----:B------:R-:W-:Y:S01]  /*3450*/  FFMA R8, R8, R50, R57 ;  /* 0x0000003208087223 */ /* 0x000fe20000000039 */
[C---:B------:R-:W-:Y:S01]  /*3460*/  FFMA R84, R9.reuse, R34, R69 ;  /* 0x0000002209547223 */ /* 0x040fe20000000045 */
[C---:B0-----:R-:W-:Y:S01]  /*3470*/  FFMA R76, R22.reuse, R53, R76 ;  /* 0x00000035164c7223 */ /* 0x041fe2000000004c */
[C---:B------:R-:W-:Y:S01]  /*3480*/  FFMA R20, R22.reuse, R55, R20 ;  /* 0x0000003716147223 */ /* 0x040fe20000000014 */
[C---:B------:R-:W-:Y:S01]  /*3490*/  FFMA R82, R22.reuse, R9, R61 ;  /* 0x0000000916527223 */ /* 0x040fe2000000003d */
[----:B------:R-:W-:Y:S01]  /*34a0*/  FFMA R78, R22, R11, R78 ;  /* 0x0000000b164e7223 */ /* 0x000fe2000000004e */
[----:B------:R-:W-:Y:S01]  /*34b0*/  FFMA R59, R52, R22, R59 ;  /* 0x00000016343b7223 */ /* 0x000fe2000000003b */
[----:B------:R-:W-:Y:S01]  /*34c0*/  FFMA R63, R22, R54, R63 ;  /* 0x00000036163f7223 */ /* 0x000fe2000000003f */
[-C--:B------:R-:W-:Y:S01]  /*34d0*/  FFMA R104, R9, R18.reuse, R77 ;  /* 0x0000001209687223 */ /* 0x080fe2000000004d */
        /* <DEDUP_REMOVED lines=21> */
[C---:B-1----:R-:W-:Y:S01]  /*3630*/  FFMA R17, R28.reuse, R15, R36 ;  /* 0x0000000f1c117223 */ /* 0x042fe20000000024 */
        /* <DEDUP_REMOVED lines=18> */
[C---:B------:R-:W-:Y:S01]  /*3760*/  FFMA R33, R28.reuse, R35, R46 ;  /* 0x000000231c217223 */ /* 0x040fe2000000002e */
[C---:B------:R-:W-:Y:S01]  /*3770*/  FFMA R57, R28.reuse, R51, R8 ;  /* 0x000000331c397223 */ /* 0x040fe20000000008 */
[----:B------:R-:W-:Y:S01]  /*3780*/  FFMA R65, R29, R35, R84 ;  /* 0x000000231d417223 */ /* 0x000fe20000000054 */
[----:B------:R-:W-:Y:S01]  /*3790*/  FFMA R36, R31, R87, R10 ;  /* 0x000000571f247223 */ /* 0x000fe2000000000a */
[C---:B--2---:R-:W-:Y:S01]  /*37a0*/  FFMA R74, R23.reuse, R25, R76 ;  /* 0x00000019174a7223 */ /* 0x044fe2000000004c */
[----:B------:R-:W-:Y:S01]  /*37b0*/  FFMA R119, R28, R23, R119 ;  /* 0x000000171c777223 */ /* 0x000fe20000000077 */
[C---:B------:R-:W-:Y:S01]  /*37c0*/  FFMA R82, R23.reuse, R29, R82 ;  /* 0x0000001d17527223 */ /* 0x040fe20000000052 */
[C---:B------:R-:W-:Y:S01]  /*37d0*/  FFMA R81, R23.reuse, R30, R112 ;  /* 0x0000001e17517223 */ /* 0x040fe20000000070 */
[----:B------:R-:W-:Y:S01]  /*37e0*/  LDS.128 R44, [R5+0x20] ;  /* 0x00002000052c7984 */ /* 0x000fe20000000c00 */
[C---:B------:R-:W-:Y:S01]  /*37f0*/  FFMA R78, R23.reuse, R31, R78 ;  /* 0x0000001f174e7223 */ /* 0x040fe2000000004e */
[----:B------:R-:W-:Y:S01]  /*3800*/  FFMA R84, R24, R23, R59 ;  /* 0x0000001718547223 */ /* 0x000fe2000000003b */
[C---:B------:R-:W-:Y:S01]  /*3810*/  FFMA R63, R23.reuse, R26, R63 ;  /* 0x0000001a173f7223 */ /* 0x040fe2000000003f */
[----:B------:R-:W0:Y:S01]  /*3820*/  LDS.128 R52, [R90+0x800] ;  /* 0x000800005a347984 */ /* 0x000e220000000c00 */
[----:B------:R-:W-:-:S03]  /*3830*/  FFMA R76, R23, R27, R20 ;  /* 0x0000001b174c7223 */ /* 0x000fc60000000014 */
[----:B------:R-:W1:Y:S01]  /*3840*/  LDS.128 R8, [R90+0x810] ;  /* 0x000810005a087984 */ /* 0x000e620000000c00 */
[----:B------:R-:W-:-:S03]  /*3850*/  FFMA R125, R30, R51, R16 ;  /* 0x000000331e7d7223 */ /* 0x000fc60000000010 */
[----:B------:R-:W2:Y:S01]  /*3860*/  LDS.128 R20, [R5+0x60] ;  /* 0x0000600005147984 */ /* 0x000ea20000000c00 */
[-C--:B------:R-:W-:Y:S01]  /*3870*/  FFMA R61, R29, R15.reuse, R88 ;  /* 0x0000000f1d3d7223 */ /* 0x080fe20000000058 */
[-C--:B------:R-:W-:Y:S01]  /*3880*/  FFMA R34, R30, R15.reuse, R7 ;  /* 0x0000000f1e227223 */ /* 0x080fe20000000007 */
[-C--:B------:R-:W-:Y:S01]  /*3890*/  FFMA R100, R31, R15.reuse, R100 ;  /* 0x0000000f1f647223 */ /* 0x080fe20000000064 */
[-C--:B------:R-:W-:Y:S01]  /*38a0*/  FFMA R111, R24, R15.reuse, R111 ;  /* 0x0000000f186f7223 */ /* 0x080fe2000000006f */
[-C--:B------:R-:W-:Y:S01]  /*38b0*/  FFMA R102, R25, R15.reuse, R102 ;  /* 0x0000000f19667223 */ /* 0x080fe20000000066 */
[-C--:B------:R-:W-:Y:S01]  /*38c0*/  FFMA R113, R26, R15.reuse, R113 ;  /* 0x0000000f1a717223 */ /* 0x080fe20000000071 */
[----:B------:R-:W-:Y:S01]  /*38d0*/  FFMA R16, R27, R15, R12 ;  /* 0x0000000f1b107223 */ /* 0x000fe2000000000c */
[C---:B------:R-:W-:Y:S01]  /*38e0*/  FFMA R37, R28.reuse, R39, R48 ;  /* 0x000000271c257223 */ /* 0x040fe20000000030 */
[----:B------:R-:W3:Y:S01]  /*38f0*/  LDS.128 R12, [R5+0xa0] ;  /* 0x0000a000050c7984 */ /* 0x000ee20000000c00 */
[C---:B------:R-:W-:Y:S01]  /*3900*/  FFMA R41, R28.reuse, R67, R64 ;  /* 0x000000431c297223 */ /* 0x040fe20000000040 */
        /* <DEDUP_REMOVED lines=16> */
[----:B------:R-:W-:Y:S01]  /*3a10*/  FFMA R48, R27, R87, R70 ;  /* 0x000000571b307223 */ /* 0x000fe20000000046 */
[----:B------:R-:W4:Y:S01]  /*3a20*/  LDS.128 R28, [R5+0xe0] ;  /* 0x0000e000051c7984 */ /* 0x000f220000000c00 */
        /* <DEDUP_REMOVED lines=20> */
[----:B------:R-:W5:Y:S01]  /*3b70*/  LDS.128 R68, [R5+0x120] ;  /* 0x0001200005447984 */ /* 0x000f620000000c00 */
[-C--:B------:R-:W-:Y:S01]  /*3b80*/  FFMA R50, R25, R51.reuse, R80 ;  /* 0x0000003319327223 */ /* 0x080fe20000000050 */
[-C--:B------:R-:W-:Y:S01]  /*3b90*/  FFMA R115, R26, R51.reuse, R115 ;  /* 0x000000331a737223 */ /* 0x080fe20000000073 */
[----:B------:R-:W-:-:S02]  /*3ba0*/  FFMA R72, R27, R51, R72 ;  /* 0x000000331b487223 */ /* 0x000fc40000000048 */
[----:B------:R-:W5:Y:S01]  /*3bb0*/  LDS.128 R24, [R5+0x160] ;  /* 0x0001600005187984 */ /* 0x000f620000000c00 */
[C---:B0-----:R-:W-:Y:S01]  /*3bc0*/  FFMA R119, R44.reuse, R52, R119 ;  /* 0x000000342c777223 */ /* 0x041fe20000000077 */
[C---:B------:R-:W-:Y:S01]  /*3bd0*/  FFMA R64, R44.reuse, R53, R82 ;  /* 0x000000352c407223 */ /* 0x040fe20000000052 */
[C---:B------:R-:W-:Y:S01]  /*3be0*/  FFMA R66, R44.reuse, R54, R81 ;  /* 0x000000362c427223 */ /* 0x040fe20000000051 */
[C---:B------:R-:W-:Y:S01]  /*3bf0*/  FFMA R78, R44.reuse, R55, R78 ;  /* 0x000000372c4e7223 */ /* 0x040fe2000000004e */
[C---:B-1----:R-:W-:Y:S01]  /*3c00*/  FFMA R51, R44.reuse, R8, R84 ;  /* 0x000000082c337223 */ /* 0x042fe20000000054 */
[C---:B------:R-:W-:Y:S01]  /*3c10*/  FFMA R74, R44.reuse, R9, R74 ;  /* 0x000000092c4a7223 */ /* 0x040fe2000000004a */
[C---:B------:R-:W-:Y:S01]  /*3c20*/  FFMA R39, R44.reuse, R10, R63 ;  /* 0x0000000a2c277223 */ /* 0x040fe2000000003f */
[----:B------:R-:W-:Y:S01]  /*3c30*/  FFMA R44, R44, R11, R76 ;  /* 0x0000000b2c2c7223 */ /* 0x000fe2000000004c */
[----:B--2---:R-:W-:Y:S01]  /*3c40*/  FFMA R84, R20, R53, R61 ;  /* 0x0000003514547223 */ /* 0x004fe2000000003d */
[----:B------:R-:W-:Y:S01]  /*3c50*/  FFMA R76, R52, R20, R17 ;  /* 0x00000014344c7223 */ /* 0x000fe20000000011 */
[C---:B------:R-:W-:Y:S01]  /*3c60*/  FFMA R61, R20.reuse, R54, R34 ;  /* 0x00000036143d7223 */ /* 0x040fe20000000022 */
[----:B------:R-:W-:Y:S01]  /*3c70*/  FFMA R100, R20, R55, R100 ;  /* 0x0000003714647223 */ /* 0x000fe20000000064 */
[----:B------:R-:W-:Y:S01]  /*3c80*/  FFMA R111, R8, R20, R111 ;  /* 0x00000014086f7223 */ /* 0x000fe2000000006f */
[C---:B------:R-:W-:Y:S01]  /*3c90*/  FFMA R102, R20.reuse, R9, R102 ;  /* 0x0000000914667223 */ /* 0x040fe20000000066 */
[C---:B------:R-:W-:Y:S01]  /*3ca0*/  FFMA R113, R20.reuse, R10, R113 ;  /* 0x0000000a14717223 */ /* 0x040fe20000000071 */
[----:B------:R-:W-:Y:S01]  /*3cb0*/  FFMA R20, R20, R11, R16 ;  /* 0x0000000b14147223 */ /* 0x000fe20000000010 */
[----:B------:R-:W0:Y:S01]  /*3cc0*/  LDS.128 R80, [R5+0x1a0] ;  /* 0x0001a00005507984 */ /* 0x000e220000000c00 */
        /* <DEDUP_REMOVED lines=10> */
[----:B------:R-:W2:Y:S01]  /*3d70*/  LDS.128 R32, [R90+0x900] ;  /* 0x000900005a207984 */ /* 0x000ea20000000c00 */
        /* <DEDUP_REMOVED lines=16> */
[----:B------:R-:W-:-:S02]  /*3e80*/  FFMA R106, R24, R55, R40 ;  /* 0x00000037186a7223 */ /* 0x000fc40000000028 */
[----:B------:R-:W3:Y:S01]  /*3e90*/  LDS.128 R40, [R90+0x910] ;  /* 0x000910005a287984 */ /* 0x000ee20000000c00 */
[C---:B------:R-:W-:Y:S01]  /*3ea0*/  FFMA R118, R24.reuse, R53, R77 ;  /* 0x0000003518767223 */ /* 0x040fe2000000004d */
[----:B------:R-:W-:Y:S01]  /*3eb0*/  FFMA R114, R24, R54, R121 ;  /* 0x0000003618727223 */ /* 0x000fe20000000079 */
[----:B------:R-:W-:Y:S01]  /*3ec0*/  FFMA R93, R8, R24, R93 ;  /* 0x00000018085d7223 */ /* 0x000fe2000000005d */
[C---:B------:R-:W-:Y:S01]  /*3ed0*/  FFMA R62, R24.reuse, R9, R62 ;  /* 0x00000009183e7223 */ /* 0x040fe2000000003e */
[C---:B------:R-:W-:Y:S01]  /*3ee0*/  FFMA R95, R24.reuse, R10, R95 ;  /* 0x0000000a185f7223 */ /* 0x040fe2000000005f */
[----:B------:R-:W-:Y:S01]  /*3ef0*/  FFMA R38, R24, R11, R38 ;  /* 0x0000000b18267223 */ /* 0x000fe20000000026 */
[----:B0-----:R-:W-:Y:S01]  /*3f00*/  FFMA R37, R52, R80, R49 ;  /* 0x0000005034257223 */ /* 0x001fe20000000031 */
        /* <DEDUP_REMOVED lines=9> */
[----:B------:R-:W-:Y:S01]  /*3fa0*/  FFMA R72, R16, R11, R72 ;  /* 0x0000000b10487223 */ /* 0x000fe20000000048 */
[-C--:B------:R-:W-:Y:S01]  /*3fb0*/  FFMA R77, R80, R53.reuse, R79 ;  /* 0x00000035504d7223 */ /* 0x080fe2000000004f */
[----:B------:R-:W-:Y:S01]  /*3fc0*/  FFMA R52, R52, R16, R57 ;  /* 0x0000001034347223 */ /* 0x000fe20000000039 */
[C---:B------:R-:W-:Y:S01]  /*3fd0*/  FFMA R36, R16.reuse, R53, R85 ;  /* 0x0000003510247223 */ /* 0x040fe20000000055 */
[C---:B------:R-:W-:Y:S01]  /*3fe0*/  FFMA R54, R16.reuse, R54, R125 ;  /* 0x0000003610367223 */ /* 0x040fe2000000007d */
[----:B------:R-:W-:Y:S01]  /*3ff0*/  FFMA R124, R16, R55, R124 ;  /* 0x00000037107c7223 */ /* 0x000fe2000000007c */
[----:B------:R-:W0:Y:S01]  /*4000*/  LDS.128 R8, [R90+0xa00] ;  /* 0x000a00005a087984 */ /* 0x000e220000000c00 */
[----:B--2---:R-:W-:Y:S01]  /*4010*/  FFMA R121, R34, R69, R28 ;  /* 0x0000004522797223 */ /* 0x004fe2000000001c */
        /* <DEDUP_REMOVED lines=31> */
[C---:B---3--:R-:W-:Y:S01]  /*4210*/  FFMA R51, R40.reuse, R45, R51 ;  /* 0x0000002d28337223 */ /* 0x048fe20000000033 */
[----:B------:R-:W1:Y:S01]  /*4220*/  LDS.128 R32, [R90+0xa10] ;  /* 0x000a10005a207984 */ /* 0x000e620000000c00 */
        /* <DEDUP_REMOVED lines=32> */
[----:B0-----:R-:W-:Y:S01]  /*4430*/  FFMA R36, R8, R22, R7 ;  /* 0x0000001608247223 */ /* 0x001fe20000000007 */
        /* <DEDUP_REMOVED lines=30> */
[----:B------:R-:W-:-:S02]  /*4620*/  FFMA R28, R11, R18, R28 ;  /* 0x000000120b1c7223 */ /* 0x000fc4000000001c */
[----:B------:R-:W0:Y:S01]  /*4630*/  LDS.128 R8, [R90+0xb10] ;  /* 0x000b10005a087984 */ /* 0x000e220000000c00 */
[-C--:B-1----:R-:W-:Y:S01]  /*4640*/  FFMA R101, R32, R14.reuse, R101 ;  /* 0x0000000e20657223 */ /* 0x082fe20000000065 */
        /* <DEDUP_REMOVED lines=13> */
[----:B------:R-:W-:Y:S01]  /*4720*/  FFMA R51, R32, R46, R51 ;  /* 0x0000002e20337223 */ /* 0x000fe20000000033 */
[C---:B------:R-:W-:Y:S01]  /*4730*/  FFMA R74, R46.reuse, R33, R74 ;  /* 0x000000212e4a7223 */ /* 0x040fe2000000004a */
[C---:B------:R-:W-:Y:S01]  /*4740*/  FFMA R39, R46.reuse, R34, R39 ;  /* 0x000000222e277223 */ /* 0x040fe20000000027 */
        /* <DEDUP_REMOVED lines=15> */
[C---:B--2---:R-:W-:Y:S01]  /*4840*/  FFMA R73, R40.reuse, R83, R76 ;  /* 0x0000005328497223 */ /* 0x044fe2000000004c */
[----:B------:R-:W-:Y:S01]  /*4850*/  FFMA R18, R47, R43, R78 ;  /* 0x0000002b2f127223 */ /* 0x000fe2000000004e */
[----:B------:R-:W-:Y:S01]  /*4860*/  LDS.128 R56, [R5+0x30] ;  /* 0x0000300005387984 */ /* 0x000fe20000000c00 */
[C---:B------:R-:W-:Y:S01]  /*4870*/  FFMA R17, R40.reuse, R15, R52 ;  /* 0x0000000f28117223 */ /* 0x040fe20000000034 */
[----:B------:R-:W-:-:S02]  /*4880*/  FFMA R21, R40, R31, R54 ;  /* 0x0000001f28157223 */ /* 0x000fc40000000036 */
[----:B------:R-:W1:Y:S04]  /*4890*/  LDS.128 R32, [R90+0xc00] ;  /* 0x000c00005a207984 */ /* 0x000e680000000c00 */
[----:B------:R-:W2:Y:S04]  /*48a0*/  LDS.128 R76, [R90+0xc10] ;  /* 0x000c10005a4c7984 */ /* 0x000ea80000000c00 */
[----:B------:R-:W3:Y:S01]  /*48b0*/  LDS.128 R52, [R5+0x70] ;  /* 0x0000700005347984 */ /* 0x000ee20000000c00 */
[----:B------:R-:W-:Y:S01]  /*48c0*/  FFMA R67, R42, R23, R61 ;  /* 0x000000172a437223 */ /* 0x000fe2000000003d */
[C---:B------:R-:W-:Y:S01]  /*48d0*/  FFMA R69, R40.reuse, R27, R66 ;  /* 0x0000001b28457223 */ /* 0x040fe20000000042 */
[C---:B------:R-:W-:Y:S01]  /*48e0*/  FFMA R63, R47.reuse, R42, R114 ;  /* 0x0000002a2f3f7223 */ /* 0x040fe20000000072 */
[----:B0-----:R-:W-:Y:S01]  /*48f0*/  FFMA R61, R47, R10, R39 ;  /* 0x0000000a2f3d7223 */ /* 0x001fe20000000027 */
[----:B------:R-:W-:Y:S01]  /*4900*/  FFMA R25, R40, R71, R64 ;  /* 0x0000004728197223 */ /* 0x000fe20000000040 */
[----:B------:R-:W-:Y:S01]  /*4910*/  FFMA R65, R41, R23, R84 ;  /* 0x0000001729417223 */ /* 0x000fe20000000054 */
[-C--:B------:R-:W-:Y:S01]  /*4920*/  FFMA R66, R8, R47.reuse, R51 ;  /* 0x0000002f08427223 */ /* 0x080fe20000000033 */
[C---:B------:R-:W-:Y:S01]  /*4930*/  FFMA R119, R40.reuse, R47, R119 ;  /* 0x0000002f28777223 */ /* 0x040fe20000000077 */
[C---:B------:R-:W-:Y:S01]  /*4940*/  FFMA R86, R47.reuse, R41, R86 ;  /* 0x000000292f567223 */ /* 0x040fe20000000056 */
[C---:B------:R-:W-:Y:S01]  /*4950*/  FFMA R64, R47.reuse, R9, R74 ;  /* 0x000000092f407223 */ /* 0x040fe2000000004a */
[----:B------:R-:W-:Y:S01]  /*4960*/  FFMA R84, R47, R11, R44 ;  /* 0x0000000b2f547223 */ /* 0x000fe2000000002c */
[----:B------:R-:W0:Y:S01]  /*4970*/  LDS.128 R48, [R5+0xb0] ;  /* 0x0000b00005307984 */ /* 0x000e220000000c00 */
        /* <DEDUP_REMOVED lines=21> */
[----:B------:R-:W4:Y:S01]  /*4ad0*/  LDS.128 R44, [R5+0xf0] ;  /* 0x0000f000052c7984 */ /* 0x000f220000000c00 */
[-C--:B------:R-:W-:Y:S01]  /*4ae0*/  FFMA R101, R8, R15.reuse, R101 ;  /* 0x0000000f08657223 */ /* 0x080fe20000000065 */
[-C--:B------:R-:W-:Y:S01]  /*4af0*/  FFMA R98, R9, R15.reuse, R98 ;  /* 0x0000000f09627223 */ /* 0x080fe20000000062 */
[-C--:B------:R-:W-:Y:S01]  /*4b00*/  FFMA R117, R10, R15.reuse, R117 ;  /* 0x0000000f0a757223 */ /* 0x080fe20000000075 */
[C---:B------:R-:W-:Y:S01]  /*4b10*/  FFMA R12, R11.reuse, R15, R12 ;  /* 0x0000000f0b0c7223 */ /* 0x040fe2000000000c */
[----:B------:R-:W-:Y:S01]  /*4b20*/  FFMA R70, R11, R27, R38 ;  /* 0x0000001b0b467223 */ /* 0x000fe20000000026 */
[----:B------:R-:W5:Y:S01]  /*4b30*/  LDS.128 R40, [R5+0x130] ;  /* 0x0001300005287984 */ /* 0x000f620000000c00 */
[C---:B------:R-:W-:Y:S01]  /*4b40*/  FFMA R22, R9.reuse, R71, R60 ;  /* 0x0000004709167223 */ /* 0x040fe2000000003c */
[CC--:B------:R-:W-:Y:S01]  /*4b50*/  FFMA R26, R9.reuse, R27.reuse, R62 ;  /* 0x0000001b091a7223 */ /* 0x0c0fe2000000003e */
[C---:B-1----:R-:W-:Y:S01]  /*4b60*/  FFMA R74, R56.reuse, R34, R63 ;  /* 0x00000022384a7223 */ /* 0x042fe2000000003f */
[----:B------:R-:W1:Y:S01]  /*4b70*/  LDS.128 R36, [R5+0x170] ;  /* 0x0001700005247984 */ /* 0x000e620000000c00 */
[----:B--2---:R-:W-:Y:S01]  /*4b80*/  FFMA R15, R56, R78, R61 ;  /* 0x0000004e380f7223 */ /* 0x004fe2000000003d */
[-C--:B------:R-:W-:Y:S01]  /*4b90*/  FFMA R93, R8, R27.reuse, R93 ;  /* 0x0000001b085d7223 */ /* 0x080fe2000000005d */
[----:B------:R-:W-:Y:S01]  /*4ba0*/  FFMA R95, R10, R27, R95 ;  /* 0x0000001b0a5f7223 */ /* 0x000fe2000000005f */
[-C--:B------:R-:W-:Y:S01]  /*4bb0*/  FFMA R109, R8, R19.reuse, R109 ;  /* 0x00000013086d7223 */ /* 0x080fe2000000006d */
[-C--:B------:R-:W-:Y:S01]  /*4bc0*/  FFMA R14, R9, R19.reuse, R14 ;  /* 0x00000013090e7223 */ /* 0x080fe2000000000e */
[-C--:B------:R-:W-:Y:S01]  /*4bd0*/  FFMA R115, R10, R19.reuse, R115 ;  /* 0x000000130a737223 */ /* 0x080fe20000000073 */
[----:B------:R-:W-:Y:S01]  /*4be0*/  FFMA R72, R11, R19, R72 ;  /* 0x000000130b487223 */ /* 0x000fe20000000048 */
[C---:B------:R-:W-:Y:S01]  /*4bf0*/  FFMA R80, R56.reuse, R35, R18 ;  /* 0x0000002338507223 */ /* 0x040fe20000000012 */
[----:B------:R-:W2:Y:S01]  /*4c00*/  LDS.128 R60, [R5+0x1b0] ;  /* 0x0001b000053c7984 */ /* 0x000ea20000000c00 */
[C---:B------:R-:W-:Y:S01]  /*4c10*/  FFMA R19, R56.reuse, R76, R66 ;  /* 0x0000004c38137223 */ /* 0x040fe20000000042 */
[----:B------:R-:W-:Y:S01]  /*4c20*/  FFMA R18, R56, R77, R64 ;  /* 0x0000004d38127223 */ /* 0x000fe20000000040 */
[C---:B---3--:R-:W-:Y:S01]  /*4c30*/  FFMA R88, R52.reuse, R33, R65 ;  /* 0x0000002134587223 */ /* 0x048fe20000000041 */
[----:B------:R-:W-:-:S02]  /*4c40*/  FFMA R27, R52, R34, R67 ;  /* 0x00000022341b7223 */ /* 0x000fc40000000043 */
[----:B------:R-:W3:Y:S01]  /*4c50*/  LDS.128 R64, [R5+0x1f0] ;  /* 0x0001f00005407984 */ /* 0x000ee20000000c00 */
        /* <DEDUP_REMOVED lines=8> */
[-C--:B------:R-:W-:Y:S01]  /*4ce0*/  FFMA R89, R8, R71.reuse, R89 ;  /* 0x0000004708597223 */ /* 0x080fe20000000059 */
[-C--:B------:R-:W-:Y:S01]  /*4cf0*/  FFMA R91, R10, R71.reuse, R91 ;  /* 0x000000470a5b7223 */ /* 0x080fe2000000005b */
[----:B------:R-:W-:Y:S01]  /*4d00*/  FFMA R68, R11, R71, R68 ;  /* 0x000000470b447223 */ /* 0x000fe20000000044 */
[-C--:B------:R-:W-:Y:S01]  /*4d10*/  FFMA R103, R8, R83.reuse, R103 ;  /* 0x0000005308677223 */ /* 0x080fe20000000067 */
[-C--:B------:R-:W-:Y:S01]  /*4d20*/  FFMA R6, R9, R83.reuse, R6 ;  /* 0x0000005309067223 */ /* 0x080fe20000000006 */
[-C--:B------:R-:W-:Y:S01]  /*4d30*/  FFMA R107, R10, R83.reuse, R107 ;  /* 0x000000530a6b7223 */ /* 0x080fe2000000006b */
[----:B------:R-:W-:-:S02]  /*4d40*/  FFMA R82, R11, R83, R82 ;  /* 0x000000530b527223 */ /* 0x000fc40000000052 */
        /* <DEDUP_REMOVED lines=29> */
[----:B------:R-:W-:Y:S01]  /*4f20*/  FFMA R93, R76, R36, R93 ;  /* 0x000000244c5d7223 */ /* 0x000fe2000000005d */
[C---:B------:R-:W-:Y:S01]  /*4f30*/  FFMA R26, R36.reuse, R77, R26 ;  /* 0x0000004d241a7223 */ /* 0x040fe2000000001a */
[C---:B------:R-:W-:Y:S01]  /*4f40*/  FFMA R95, R36.reuse, R78, R95 ;  /* 0x0000004e245f7223 */ /* 0x040fe2000000005f */
[----:B------:R-:W-:Y:S01]  /*4f50*/  FFMA R70, R36, R79, R70 ;  /* 0x0000004f24467223 */ /* 0x000fe20000000046 */
[C---:B--2---:R-:W-:Y:S01]  /*4f60*/  FFMA R36, R60.reuse, R35, R24 ;  /* 0x000000233c247223 */ /* 0x044fe20000000018 */
[----:B------:R-:W-:Y:S01]  /*4f70*/  FFMA R24, R60, R77, R6 ;  /* 0x0000004d3c187223 */ /* 0x000fe20000000006 */
[-C--:B---3--:R-:W-:Y:S01]  /*4f80*/  FFMA R6, R64, R33.reuse, R121 ;  /* 0x0000002140067223 */ /* 0x088fe20000000079 */
[C---:B------:R-:W-:Y:S01]  /*4f90*/  FFMA R119, R56.reuse, R32, R119 ;  /* 0x0000002038777223 */ /* 0x040fe20000000077 */
[C---:B------:R-:W-:Y:S01]  /*4fa0*/  FFMA R86, R56.reuse, R33, R86 ;  /* 0x0000002138567223 */ /* 0x040fe20000000056 */
[----:B------:R-:W-:Y:S01]  /*4fb0*/  FFMA R56, R56, R79, R84 ;  /* 0x0000004f38387223 */ /* 0x000fe20000000054 */
[-C--:B------:R-:W-:Y:S01]  /*4fc0*/  FFMA R84, R32, R52.reuse, R29 ;  /* 0x0000003420547223 */ /* 0x080fe2000000001d */
[----:B------:R-:W-:Y:S01]  /*4fd0*/  FFMA R100, R52, R35, R100 ;  /* 0x0000002334647223 */ /* 0x000fe20000000064 */
[----:B------:R-:W-:Y:S01]  /*4fe0*/  FFMA R111, R76, R52, R111 ;  /* 0x000000344c6f7223 */ /* 0x000fe2000000006f */
[C---:B------:R-:W-:Y:S01]  /*4ff0*/  FFMA R102, R52.reuse, R77, R102 ;  /* 0x0000004d34667223 */ /* 0x040fe20000000066 */
[C---:B------:R-:W-:Y:S01]  /*5000*/  FFMA R113, R52.reuse, R78, R113 ;  /* 0x0000004e34717223 */ /* 0x040fe20000000071 */
[----:B------:R-:W-:Y:S01]  /*5010*/  FFMA R52, R52, R79, R20 ;  /* 0x0000004f34347223 */ /* 0x000fe20000000014 */
[-C--:B------:R-:W-:Y:S01]  /*5020*/  FFMA R124, R60, R34.reuse, R124 ;  /* 0x000000223c7c7223 */ /* 0x080fe2000000007c */
[C---:B------:R-:W-:Y:S01]  /*5030*/  FFMA R14, R64.reuse, R77, R14 ;  /* 0x0000004d400e7223 */ /* 0x040fe2000000000e */
[----:B------:R-:W0:Y:S01]  /*5040*/  LDS.128 R20, [R90+0xd10] ;  /* 0x000d10005a147984 */ /* 0x000e220000000c00 */
[----:B------:R-:W-:Y:S01]  /*5050*/  FFMA R34, R64, R34, R7 ;  /* 0x0000002240227223 */ /* 0x000fe20000000007 */
[C---:B------:R-:W-:Y:S01]  /*5060*/  FFMA R77, R9.reuse, R41, R4 ;  /* 0x00000029094d7223 */ /* 0x040fe20000000004 */
[----:B------:R-:W-:-:S02]  /*5070*/  FFMA R83, R9, R65, R6 ;  /* 0x0000004109537223 */ /* 0x000fc40000000006 */
[----:B------:R-:W1:Y:S01]  /*5080*/  LDS.128 R4, [R90+0xe00] ;  /* 0x000e00005a047984 */ /* 0x000e620000000c00 */
[C---:B------:R-:W-:Y:S01]  /*5090*/  FFMA R25, R32.reuse, R60, R73 ;  /* 0x0000003c20197223 */ /* 0x040fe20000000049 */
[----:B------:R-:W-:Y:S01]  /*50a0*/  FFMA R32, R32, R64, R75 ;  /* 0x0000004020207223 */ /* 0x000fe2000000004b */
[----:B------:R-:W-:Y:S01]  /*50b0*/  FFMA R73, R60, R33, R99 ;  /* 0x000000213c497223 */ /* 0x000fe20000000063 */
[----:B------:R-:W-:Y:S01]  /*50c0*/  FFMA R103, R76, R60, R103 ;  /* 0x0000003c4c677223 */ /* 0x000fe20000000067 */
[CC--:B------:R-:W-:Y:S01]  /*50d0*/  FFMA R107, R60.reuse, R78.reuse, R107 ;  /* 0x0000004e3c6b7223 */ /* 0x0c0fe2000000006b */
        /* <DEDUP_REMOVED lines=35> */
[----:B0-----:R-:W-:Y:S01]  /*5310*/  FFMA R15, R57, R22, R15 ;  /* 0x00000016390f7223 */ /* 0x001fe2000000000f */
[C---:B------:R-:W-:Y:S01]  /*5320*/  FFMA R113, R22.reuse, R53, R113 ;  /* 0x0000003516717223 */ /* 0x040fe20000000071 */
[C---:B------:R-:W-:Y:S01]  /*5330*/  FFMA R117, R22.reuse, R49, R117 ;  /* 0x0000003116757223 */ /* 0x040fe20000000075 */
[C---:B------:R-:W-:Y:S01]  /*5340*/  FFMA R13, R22.reuse, R45, R13 ;  /* 0x0000002d160d7223 */ /* 0x040fe2000000000d */
[C---:B------:R-:W-:Y:S01]  /*5350*/  FFMA R91, R22.reuse, R41, R91 ;  /* 0x00000029165b7223 */ /* 0x040fe2000000005b */
[C---:B------:R-:W-:Y:S01]  /*5360*/  FFMA R95, R22.reuse, R37, R95 ;  /* 0x00000025165f7223 */ /* 0x040fe2000000005f */
[----:B------:R-:W0:Y:S01]  /*5370*/  LDS.128 R8, [R90+0xe10] ;  /* 0x000e10005a087984 */ /* 0x000e220000000c00 */
        /* <DEDUP_REMOVED lines=20> */
[-C--:B------:R-:W-:Y:S01]  /*54c0*/  FFMA R109, R20, R65.reuse, R109 ;  /* 0x00000041146d7223 */ /* 0x080fe2000000006d */
[----:B------:R-:W1:Y:S01]  /*54d0*/  LDS.128 R68, [R90+0xf00] ;  /* 0x000f00005a447984 */ /* 0x000e620000000c00 */
[----:B------:R-:W-:Y:S01]  /*54e0*/  FFMA R20, R23, R65, R72 ;  /* 0x0000004117147223 */ /* 0x000fe20000000048 */
[C---:B------:R-:W-:Y:S01]  /*54f0*/  FFMA R94, R5.reuse, R38, R75 ;  /* 0x00000026055e7223 */ /* 0x040fe2000000004b */
[----:B------:R-:W-:-:S02]  /*5500*/  FFMA R92, R5, R62, R73 ;  /* 0x0000003e055c7223 */ /* 0x000fc40000000049 */
[----:B------:R-:W2:Y:S01]  /*5510*/  LDS.128 R72, [R90+0xf10] ;  /* 0x000f10005a487984 */ /* 0x000ea20000000c00 */
[C---:B------:R-:W-:Y:S01]  /*5520*/  FFMA R44, R21.reuse, R41, R44 ;  /* 0x00000029152c7223 */ /* 0x040fe2000000002c */
[----:B------:R-:W-:Y:S01]  /*5530*/  FFMA R26, R21, R37, R26 ;  /* 0x00000025151a7223 */ /* 0x000fe2000000001a */
[----:B------:R-:W-:Y:S01]  /*5540*/  FFMA R18, R57, R21, R18 ;  /* 0x0000001539127223 */ /* 0x000fe20000000012 */
[C---:B------:R-:W-:Y:S01]  /*5550*/  FFMA R98, R21.reuse, R49, R98 ;  /* 0x0000003115627223 */ /* 0x040fe20000000062 */
[C---:B------:R-:W-:Y:S01]  /*5560*/  FFMA R108, R21.reuse, R45, R108 ;  /* 0x0000002d156c7223 */ /* 0x040fe2000000006c */
[C---:B------:R-:W-:Y:S01]  /*5570*/  FFMA R24, R21.reuse, R61, R24 ;  /* 0x0000003d15187223 */ /* 0x040fe20000000018 */
[----:B------:R-:W-:Y:S01]  /*5580*/  FFMA R14, R21, R65, R14 ;  /* 0x00000041150e7223 */ /* 0x000fe2000000000e */
[----:B------:R-:W-:Y:S01]  /*5590*/  FFMA R56, R57, R23, R56 ;  /* 0x0000001739387223 */ /* 0x000fe20000000038 */
[-C--:B------:R-:W-:Y:S01]  /*55a0*/  FFMA R102, R21, R53.reuse, R102 ;  /* 0x0000003515667223 */ /* 0x080fe20000000066 */
        /* <DEDUP_REMOVED lines=17> */
[C---:B------:R-:W-:Y:S01]  /*56c0*/  FFMA R6, R7.reuse, R54, R100 ;  /* 0x0000003607067223 */ /* 0x040fe20000000064 */
[C---:B------:R-:W-:Y:S01]  /*56d0*/  FFMA R34, R7.reuse, R42, R34 ;  /* 0x0000002a07227223 */ /* 0x040fe20000000022 */
[----:B------:R-:W-:Y:S01]  /*56e0*/  FFMA R32, R7, R38, R32 ;  /* 0x0000002607207223 */ /* 0x000fe20000000020 */
[-C--:B0-----:R-:W-:Y:S01]  /*56f0*/  FFMA R89, R8, R42.reuse, R89 ;  /* 0x0000002a08597223 */ /* 0x081fe20000000059 */
        /* <DEDUP_REMOVED lines=25> */
[----:B------:R-:W-:Y:S01]  /*5890*/  FFMA R41, R8, R58, R19 ;  /* 0x0000003a08297223 */ /* 0x000fe20000000013 */
[C---:B------:R-:W-:Y:S01]  /*58a0*/  FFMA R37, R58.reuse, R10, R15 ;  /* 0x0000000a3a257223 */ /* 0x040fe2000000000f */
[----:B------:R-:W-:Y:S01]  /*58b0*/  FFMA R56, R58, R11, R56 ;  /* 0x0000000b3a387223 */ /* 0x000fe20000000038 */
[-C--:B------:R-:W-:Y:S01]  /*58c0*/  FFMA R111, R8, R54.reuse, R111 ;  /* 0x00000036086f7223 */ /* 0x080fe2000000006f */
[-C--:B------:R-:W-:Y:S01]  /*58d0*/  FFMA R102, R9, R54.reuse, R102 ;  /* 0x0000003609667223 */ /* 0x080fe20000000066 */
[-C--:B------:R-:W-:Y:S01]  /*58e0*/  FFMA R113, R10, R54.reuse, R113 ;  /* 0x000000360a717223 */ /* 0x080fe20000000071 */
        /* <DEDUP_REMOVED lines=14> */
[CC--:B------:R-:W-:Y:S01]  /*59d0*/  FFMA R99, R70.reuse, R55.reuse, R27 ;  /* 0x0000003746637223 */ /* 0x0c0fe2000000001b */
[-C--:B------:R-:W-:Y:S01]  /*59e0*/  FFMA R76, R71, R55.reuse, R6 ;  /* 0x00000037474c7223 */ /* 0x080fe20000000006 */
        /* <DEDUP_REMOVED lines=21> */
[----:B--2---:R-:W-:Y:S01]  /*5b40*/  FFMA R68, R59, R73, R18 ;  /* 0x000000493b447223 */ /* 0x004fe20000000012 */
[----:B------:R-:W-:Y:S01]  /*5b50*/  FFMA R22, R73, R39, R26 ;  /* 0x0000002749167223 */ /* 0x000fe2000000001a */
        /* <DEDUP_REMOVED lines=30> */
[----:B------:R-:W-:Y:S06]  /*5d40*/  BAR.SYNC.DEFER_BLOCKING 0x0 ;  /* 0x0000000000007b1d */ /* 0x000fec0000010000 */
[----:B------:R-:W-:Y:S05]  /*5d50*/  @P0 BRA `(.L_x_1) ;  /* 0xffffffa400800947 */ /* 0x000fea000383ffff */
.L_x_0:
[----:B------:R-:W1:Y:S01]  /*5d60*/  S2R R36, SR_CTAID.X ;  /* 0x0000000000247919 */ /* 0x000e620000002500 */
[----:B------:R-:W2:Y:S01]  /*5d70*/  LDC.64 R2, c[0x0][0x3a0] ;  /* 0x0000e800ff027b82 */ /* 0x000ea20000000a00 */
[----:B------:R-:W3:Y:S01]  /*5d80*/  LDCU.64 UR4, c[0x0][0x390] ;  /* 0x00007200ff0477ac */ /* 0x000ee20008000a00 */
[----:B------:R-:W1:Y:S01]  /*5d90*/  S2R R37, SR_TID.X ;  /* 0x0000000000257919 */ /* 0x000e620000002100 */
[----:B------:R-:W4:Y:S05]  /*5da0*/  S2R R0, SR_CTAID.Y ;  /* 0x0000000000007919 */ /* 0x000f2a0000002600 */
[----:B------:R-:W3:Y:S01]  /*5db0*/  LDC.64 R38, c[0x0][0x390] ;  /* 0x0000e400ff267b82 */ /* 0x000ee20000000a00 */
[----:B------:R-:W4:Y:S01]  /*5dc0*/  S2R R5, SR_TID.Y ;  /* 0x0000000000057919 */ /* 0x000f220000002200 */
[----:B-1----:R-:W-:-:S02]  /*5dd0*/  LEA R36, R36, R37, 0x3 ;  /* 0x0000002524247211 */ /* 0x002fc400078e18ff */
[----:B----4-:R-:W-:Y:S02]  /*5de0*/  LEA R5, R0, R5, 0x3 ;  /* 0x0000000500057211 */ /* 0x010fe400078e18ff */
[----:B------:R-:W-:Y:S02]  /*5df0*/  SHF.L.U32 R0, R36, 0x3, RZ ;  /* 0x0000000324007819 */ /* 0x000fe400000006ff */
[----:B------:R-:W-:Y:S02]  /*5e00*/  SHF.L.U32 R46, R5, 0x3, RZ ;  /* 0x00000003052e7819 */ /* 0x000fe400000006ff */
[----:B--2---:R-:W-:-:S04]  /*5e10*/  ISETP.GE.AND P3, PT, R0, R3, PT ;  /* 0x000000030000720c */ /* 0x004fc80003f66270 */
[----:B------:R-:W-:-:S13]  /*5e20*/  ISETP.GE.OR P0, PT, R46, R2, P3 ;  /* 0x000000022e00720c */ /* 0x000fda0001f06670 */
[----:B------:R-:W1:Y:S01]  /*5e30*/  @!P0 LDC.64 R44, c[0x0][0x390] ;  /* 0x0000e400ff2c8b82 */ /* 0x000e620000000a00 */
[----:B------:R-:W-:Y:S01]  /*5e40*/  @!P0 IMAD R5, R46, R3, R0 ;  /* 0x000000032e058224 */ /* 0x000fe200078e0200 */
[----:B------:R-:W-:-:S06]  /*5e50*/  IADD3 R48, PT, PT, R0, 0x1, RZ ;  /* 0x0000000100307810 */ /* 0x000fcc0007ffe0ff */
[----:B------:R-:W2:Y:S01]  /*5e60*/  @!P0 LDC.64 R36, c[0x0][0x398] ;  /* 0x0000e600ff248b82 */ /* 0x000ea20000000a00 */
[----:B-1----:R-:W-:-:S05]  /*5e70*/  @!P0 IMAD.WIDE R44, R5, 0x4, R44 ;  /* 0x00000004052c8825 */ /* 0x002fca00078e022c */
[----:B0-----:R-:W2:Y:S01]  /*5e80*/  @!P0 LDG.E R40, desc[UR8][R44.64] ;  /* 0x000000082c288981 */ /* 0x001ea2000c1e1900 */
[----:B------:R-:W-:-:S04]  /*5e90*/  ISETP.GE.AND P6, PT, R48, R3, PT ;  /* 0x000000033000720c */ /* 0x000fc80003fc6270 */
[----:B------:R-:W-:Y:S02]  /*5ea0*/  ISETP.GE.OR P1, PT, R46, R2, P6 ;  /* 0x000000022e00720c */ /* 0x000fe40003726670 */
[----:B------:R-:W-:Y:S02]  /*5eb0*/  IADD3 R60, PT, PT, R0, 0x5, RZ ;  /* 0x00000005003c7810 */ /* 0x000fe40007ffe0ff */
[----:B------:R-:W-:-:S09]  /*5ec0*/  P2R R5, PR, RZ, 0x40 ;  /* 0x00000040ff057803 */ /* 0x000fd20000000000 */
[----:B------:R-:W-:-:S05]  /*5ed0*/  @!P1 IMAD R41, R46, R3, RZ ;  /* 0x000000032e299224 */ /* 0x000fca00078e02ff */
[----:B------:R-:W-:-:S04]  /*5ee0*/  @!P1 IADD3 R43, P2, PT, R0, R41, RZ ;  /* 0x00000029002b9210 */ /* 0x000fc80007f5e0ff */
[----:B------:R-:W-:Y:S01]  /*5ef0*/  @!P1 LEA.HI.X.SX32 R50, R41, RZ, 0x1, P2 ;  /* 0x000000ff29329211 */ /* 0x000fe200010f0eff */
[----:B--2---:R-:W-:Y:S01]  /*5f00*/  @!P0 FMUL R42, R40, R37 ;  /* 0x00000025282a8220 */ /* 0x004fe20000400000 */
[----:B---3--:R-:W-:-:S03]  /*5f10*/  @!P1 LEA R40, P2, R43, R38, 0x2 ;  /* 0x000000262b289211 */ /* 0x008fc600078410ff */
[----:B------:R-:W-:Y:S01]  /*5f20*/  @!P0 FFMA R119, R119, R36, R42 ;  /* 0x0000002477778223 */ /* 0x000fe2000000002a */
[----:B------:R-:W-:Y:S01]  /*5f30*/  @!P1 LEA.HI.X R41, R43, R39, R50, 0x2, P2 ;  /* 0x000000272b299211 */ /* 0x000fe200010f1432 */
[----:B------:R-:W0:Y:S03]  /*5f40*/  LDC.64 R36, c[0x0][0x398] ;  /* 0x0000e600ff247b82 */ /* 0x000e260000000a00 */
[----:B------:R1:W-:Y:S04]  /*5f50*/  @!P0 STG.E desc[UR8][R44.64], R119 ;  /* 0x000000772c008986 */ /* 0x0003e8000c101908 */
[----:B------:R-:W0:Y:S01]  /*5f60*/  @!P1 LDG.E R52, desc[UR8][R40.64+0x4] ;  /* 0x0000040828349981 */ /* 0x000e22000c1e1900 */
[----:B------:R-:W-:Y:S01]  /*5f70*/  IADD3 R50, PT, PT, R0, 0x2, RZ ;  /* 0x0000000200327810 */ /* 0x000fe20007ffe0ff */
[----:B------:R-:W2:Y:S03]  /*5f80*/  LDC.64 R38, c[0x0][0x390] ;  /* 0x0000e400ff267b82 */ /* 0x000ea60000000a00 */
[----:B------:R-:W-:-:S04]  /*5f90*/  ISETP.GE.AND P0, PT, R50, R3, PT ;  /* 0x000000033200720c */ /* 0x000fc80003f06270 */
[----:B------:R-:W-:-:S13]  /*5fa0*/  ISETP.GE.OR P2, PT, R46, R2, P0 ;  /* 0x000000022e00720c */ /* 0x000fda0000746670 */
[----:B------:R-:W-:-:S05]  /*5fb0*/  @!P2 IMAD R43, R46, R3, RZ ;  /* 0x000000032e2ba224 */ /* 0x000fca00078e02ff */
[----:B------:R-:W-:-:S04]  /*5fc0*/  @!P2 IADD3 R47, P4, PT, R0, R43, RZ ;  /* 0x0000002b002fa210 */ /* 0x000fc80007f9e0ff */
[----:B------:R-:W-:Y:S02]  /*5fd0*/  @!P2 LEA.HI.X.SX32 R54, R43, RZ, 0x1, P4 ;  /* 0x000000ff2b36a211 */ /* 0x000fe400020f0eff */
[----:B--2---:R-:W-:-:S04]  /*5fe0*/  @!P2 LEA R42, P4, R47, R38, 0x2 ;  /* 0x000000262f2aa211 */ /* 0x004fc800078810ff */
[----:B------:R-:W-:Y:S02]  /*5ff0*/  @!P2 LEA.HI.X R43, R47, R39, R54, 0x2, P4 ;  /* 0x000000272f2ba211 */ /* 0x000fe400020f1436 */
[----:B------:R-:W2:Y:S01]  /*6000*/  LDC.64 R38, c[0x0][0x390] ;  /* 0x0000e400ff267b82 */ /* 0x000ea20000000a00 */
[----:B0-----:R-:W-:-:S04]  /*6010*/  @!P1 FMUL R37, R52, R37 ;  /* 0x0000002534259220 */ /* 0x001fc80000400000 */
[----:B------:R-:W-:Y:S01]  /*6020*/  @!P1 FFMA R47, R88, R36, R37 ;  /* 0x00000024582f9223 */ /* 0x000fe20000000025 */
[----:B------:R-:W-:Y:S02]  /*6030*/  IADD3 R52, PT, PT, R0, 0x3, RZ ;  /* 0x0000000300347810 */ /* 0x000fe40007ffe0ff */
[----:B------:R-:W0:Y:S02]  /*6040*/  LDC.64 R36, c[0x0][0x398] ;  /* 0x0000e600ff247b82 */ /* 0x000e240000000a00 */
[----:B------:R3:W-:Y:S04]  /*6050*/  @!P1 STG.E desc[UR8][R40.64+0x4], R47 ;  /* 0x0000042f28009986 */ /* 0x0007e8000c101908 */
[----:B------:R-:W0:Y:S01]  /*6060*/  @!P2 LDG.E R54, desc[UR8][R42.64+0x8] ;  /* 0x000008082a36a981 */ /* 0x000e22000c1e1900 */
[----:B------:R-:W-:-:S04]  /*6070*/  ISETP.GE.AND P1, PT, R46, R2, PT ;  /* 0x000000022e00720c */ /* 0x000fc80003f26270 */
[----:B------:R-:W-:-:S13]  /*6080*/  ISETP.GE.OR P4, PT, R52, R3, P1 ;  /* 0x000000033400720c */ /* 0x000fda0000f86670 */
[----:B-1----:R-:W-:-:S05]  /*6090*/  @!P4 IMAD R45, R46, R3, RZ ;  /* 0x000000032e2dc224 */ /* 0x002fca00078e02ff */
[----:B------:R-:W-:-:S04]  /*60a0*/  @!P4 IADD3 R49, P5, PT, R0, R45, RZ ;  /* 0x0000002d0031c210 */ /* 0x000fc80007fbe0ff */
[----:B------:R-:W-:Y:S02]  /*60b0*/  @!P4 LEA.HI.X.SX32 R56, R45, RZ, 0x1, P5 ;  /* 0x000000ff2d38c211 */ /* 0x000fe400028f0eff */
[----:B--2---:R-:W-:-:S04]  /*60c0*/  @!P4 LEA R44, P5, R49, R38, 0x2 ;  /* 0x00000026312cc211 */ /* 0x004fc800078a10ff */
[----:B------:R-:W-:Y:S02]  /*60d0*/  @!P4 LEA.HI.X R45, R49, R39, R56, 0x2, P5 ;  /* 0x00000027312dc211 */ /* 0x000fe400028f1438 */
[----:B------:R-:W1:Y:S01]  /*60e0*/  LDC.64 R38, c[0x0][0x390] ;  /* 0x0000e400ff267b82 */ /* 0x000e620000000a00 */
[----:B0-----:R-:W-:-:S04]  /*60f0*/  @!P2 FMUL R54, R54, R37 ;  /* 0x000000253636a220 */ /* 0x001fc80000400000 */
[----:B------:R-:W-:-:S03]  /*6100*/  @!P2 FFMA R117, R117, R36, R54 ;  /* 0x000000247575a223 */ /* 0x000fc60000000036 */
[----:B------:R-:W0:Y:S02]  /*6110*/  LDC.64 R36, c[0x0][0x398] ;  /* 0x0000e600ff247b82 */ /* 0x000e240000000a00 */
[----:B------:R2:W-:Y:S04]  /*6120*/  @!P2 STG.E desc[UR8][R42.64+0x8], R117 ;  /* 0x000008752a00a986 */ /* 0x0005e8000c101908 */
[----:B------:R-:W0:Y:S01]  /*6130*/  @!P4 LDG.E R56, desc[UR8][R44.64+0xc] ;  /* 0x00000c082c38c981 */ /* 0x000e22000c1e1900 */
[----:B------:R-:W-:-:S04]  /*6140*/  IADD3 R54, PT, PT, R0, 0x4, RZ ;  /* 0x0000000400367810 */ /* 0x000fc80007ffe0ff */
[----:B------:R-:W-:-:S13]  /*6150*/  ISETP.GE.OR P2, PT, R54, R3, P1 ;  /* 0x000000033600720c */ /* 0x000fda0000f46670 */
[----:B---3--:R-:W-:-:S05]  /*6160*/  @!P2 IMAD R41, R46, R3, RZ ;  /* 0x000000032e29a224 */ /* 0x008fca00078e02ff */
[----:B------:R-:W-:-:S04]  /*6170*/  @!P2 IADD3 R47, P5, PT, R0, R41, RZ ;  /* 0x00000029002fa210 */ /* 0x000fc80007fbe0ff */
[----:B------:R-:W-:Y:S02]  /*6180*/  @!P2 LEA.HI.X.SX32 R58, R41, RZ, 0x1, P5 ;  /* 0x000000ff293aa211 */ /* 0x000fe400028f0eff */
[----:B-1----:R-:W-:-:S04]  /*6190*/  @!P2 LEA R40, P5, R47, R38, 0x2 ;  /* 0x000000262f28a211 */ /* 0x002fc800078a10ff */
[----:B------:R-:W-:Y:S02]  /*61a0*/  @!P2 LEA.HI.X R41, R47, R39, R58, 0x2, P5 ;  /* 0x000000272f29a211 */ /* 0x000fe400028f143a */
[----:B------:R-:W1:Y:S01]  /*61b0*/  LDC.64 R38, c[0x0][0x390] ;  /* 0x0000e400ff267b82 */ /* 0x000e620000000a00 */
[----:B0-----:R-:W-:-:S04]  /*61c0*/  @!P4 FMUL R37, R56, R37 ;  /* 0x000000253825c220 */ /* 0x001fc80000400000 */
[----:B------:R-:W-:-:S03]  /*61d0*/  @!P4 FFMA R47, R86, R36, R37 ;  /* 0x00000024562fc223 */ /* 0x000fc60000000025 */
[----:B------:R-:W0:Y:S02]  /*61e0*/  LDC.64 R36, c[0x0][0x398] ;  /* 0x0000e600ff247b82 */ /* 0x000e240000000a00 */
[----:B------:R3:W-:Y:S04]  /*61f0*/  @!P4 STG.E desc[UR8][R44.64+0xc], R47 ;  /* 0x00000c2f2c00c986 */ /* 0x0007e8000c101908 */
[----:B------:R-:W0:Y:S01]  /*6200*/  @!P2 LDG.E R56, desc[UR8][R40.64+0x10] ;  /* 0x000010082838a981 */ /* 0x000e22000c1e1900 */
[----:B------:R-:W-:-:S13]  /*6210*/  ISETP.GE.OR P4, PT, R60, R3, P1 ;  /* 0x000000033c00720c */ /* 0x000fda0000f86670 */
[----:B--2---:R-:W-:-:S05]  /*6220*/  @!P4 IMAD R43, R46, R3, RZ ;  /* 0x000000032e2bc224 */ /* 0x004fca00078e02ff */
        /* <DEDUP_REMOVED lines=9> */
[----:B---3--:R-:W0:Y:S01]  /*62c0*/  @!P4 LDG.E R44, desc[UR8][R42.64+0x14] ;  /* 0x000014082a2cc981 */ /* 0x008e22000c1e1900 */
[----:B------:R-:W-:-:S04]  /*62d0*/  IADD3 R56, PT, PT, R0, 0x6, RZ ;  /* 0x0000000600387810 */ /* 0x000fc80007ffe0ff */
[----:B------:R-:W-:Y:S01]  /*62e0*/  ISETP.GE.OR P2, PT, R56, R3, P1 ;  /* 0x000000033800720c */ /* 0x000fe20000f46670 */
[----:B--2---:R-:W2:-:S12]  /*62f0*/  LDC.64 R40, c[0x0][0x398] ;  /* 0x0000e600ff287b82 */ /* 0x004e980000000a00 */
[----:B------:R-:W-:-:S05]  /*6300*/  @!P2 IMAD R45, R46, R3, RZ ;  /* 0x000000032e2da224 */ /* 0x000fca00078e02ff */
[----:B------:R-:W-:-:S04]  /*6310*/  @!P2 IADD3 R47, P5, PT, R0, R45, RZ ;  /* 0x0000002d002fa210 */ /* 0x000fc80007fbe0ff */
[----:B------:R-:W-:Y:S02]  /*6320*/  @!P2 LEA.HI.X.SX32 R58, R45, RZ, 0x1, P5 ;  /* 0x000000ff2d3aa211 */ /* 0x000fe400028f0eff */
[----:B-1----:R-:W-:-:S04]  /*6330*/  @!P2 LEA R38, P5, R47, R38, 0x2 ;  /* 0x000000262f26a211 */ /* 0x002fc800078a10ff */
[----:B------:R-:W-:Y:S01]  /*6340*/  @!P2 LEA.HI.X R39, R47, R39, R58, 0x2, P5 ;  /* 0x000000272f27a211 */ /* 0x000fe200028f143a */
[----:B0-----:R-:W-:-:S04]  /*6350*/  @!P4 FMUL R37, R44, R37 ;  /* 0x000000252c25c220 */ /* 0x001fc80000400000 */
[----:B------:R-:W-:Y:S01]  /*6360*/  @!P4 FFMA R45, R68, R36, R37 ;  /* 0x00000024442dc223 */ /* 0x000fe20000000025 */
[----:B------:R-:W-:Y:S01]  /*6370*/  IADD3 R58, PT, PT, R0, 0x7, RZ ;  /* 0x00000007003a7810 */ /* 0x000fe20007ffe0ff */
[----:B------:R-:W0:Y:S03]  /*6380*/  LDC.64 R36, c[0x0][0x390] ;  /* 0x0000e400ff247b82 */ /* 0x000e260000000a00 */
[----:B------:R1:W-:Y:S04]  /*6390*/  @!P4 STG.E desc[UR8][R42.64+0x14], R45 ;  /* 0x0000142d2a00c986 */ /* 0x0003e8000c101908 */
[----:B------:R-:W2:Y:S01]  /*63a0*/  @!P2 LDG.E R44, desc[UR8][R38.64+0x18] ;  /* 0x00001808262ca981 */ /* 0x000ea2000c1e1900 */
[----:B------:R-:W-:-:S13]  /*63b0*/  ISETP.GE.OR P1, PT, R58, R3, P1 ;  /* 0x000000033a00720c */ /* 0x000fda0000f26670 */
[----:B------:R-:W-:-:S05]  /*63c0*/  @!P1 IMAD R47, R46, R3, RZ ;  /* 0x000000032e2f9224 */ /* 0x000fca00078e02ff */
[----:B------:R-:W-:-:S04]  /*63d0*/  @!P1 IADD3 R49, P4, PT, R0, R47, RZ ;  /* 0x0000002f00319210 */ /* 0x000fc80007f9e0ff */
[----:B------:R-:W-:Y:S02]  /*63e0*/  @!P1 LEA.HI.X.SX32 R62, R47, RZ, 0x1, P4 ;  /* 0x000000ff2f3e9211 */ /* 0x000fe400020f0eff */
[----:B0-----:R-:W-:-:S04]  /*63f0*/  @!P1 LEA R36, P4, R49, R36, 0x2 ;  /* 0x0000002431249211 */ /* 0x001fc800078810ff */
[----:B------:R-:W-:Y:S01]  /*6400*/  @!P1 LEA.HI.X R37, R49, R37, R62, 0x2, P4 ;  /* 0x0000002531259211 */ /* 0x000fe200020f143e */
[----:B--2---:R-:W-:-:S04]  /*6410*/  @!P2 FMUL R44, R44, R41 ;  /* 0x000000292c2ca220 */ /* 0x004fc80000400000 */
[----:B------:R-:W-:Y:S01]  /*6420*/  @!P2 FFMA R71, R71, R40, R44 ;  /* 0x000000284747a223 */ /* 0x000fe2000000002c */
[C---:B------:R-:W-:Y:S01]  /*6430*/  IADD3 R47, PT, PT, R46.reuse, 0x1, RZ ;  /* 0x000000012e2f7810 */ /* 0x040fe20007ffe0ff */
[----:B------:R-:W0:Y:S03]  /*6440*/  LDC.64 R40, c[0x0][0x398] ;  /* 0x0000e600ff287b82 */ /* 0x000e260000000a00 */
[----:B------:R2:W-:Y:S04]  /*6450*/  @!P2 STG.E desc[UR8][R38.64+0x18], R71 ;  /* 0x000018472600a986 */ /* 0x0005e8000c101908 */
[----:B------:R-:W0:Y:S01]  /*6460*/  @!P1 LDG.E R44, desc[UR8][R36.64+0x1c] ;  /* 0x00001c08242c9981 */ /* 0x000e22000c1e1900 */
[----:B------:R-:W-:Y:S01]  /*6470*/  ISETP.GE.OR P4, PT, R47, R2, P3 ;  /* 0x000000022f00720c */ /* 0x000fe20001f86670 */
[C---:B------:R-:W-:Y:S01]  /*6480*/  IMAD R49, R46.reuse, R3, R3 ;  /* 0x000000032e317224 */ /* 0x040fe200078e0203 */
[----:B------:R-:W-:-:S02]  /*6490*/  IADD3 R67, PT, PT, R46, 0x2, RZ ;  /* 0x000000022e437810 */ /* 0x000fc40007ffe0ff */
[----:B------:R-:W-:-:S09]  /*64a0*/  P2R R62, PR, RZ, 0x8 ;  /* 0x00000008ff3e7803 */ /* 0x000fd20000000000 */
[----:B-1----:R-:W1:Y:S01]  /*64b0*/  @!P4 LDC.64 R42, c[0x0][0x390] ;  /* 0x0000e400ff2acb82 */ /* 0x002e620000000a00 */
[----:B------:R-:W-:-:S07]  /*64c0*/  @!P4 IADD3 R45, PT, PT, R0, R49, RZ ;  /* 0x00000031002dc210 */ /* 0x000fce0007ffe0ff */
[----:B--2---:R-:W2:Y:S01]  /*64d0*/  @!P4 LDC.64 R38, c[0x0][0x398] ;  /* 0x0000e600ff26cb82 */ /* 0x004ea20000000a00 */
[----:B0-----:R-:W-:Y:S01]  /*64e0*/  @!P1 FMUL R41, R44, R41 ;  /* 0x000000292c299220 */ /* 0x001fe20000400000 */
[----:B-1----:R-:W-:-:S04]  /*64f0*/  @!P4 IMAD.WIDE R44, R45, 0x4, R42 ;  /* 0x000000042d2cc825 */ /* 0x002fc800078e022a */
[----:B------:R-:W-:-:S05]  /*6500*/  @!P1 FFMA R41, R70, R40, R41 ;  /* 0x0000002846299223 */ /* 0x000fca0000000029 */
[----:B------:R0:W-:Y:S04]  /*6510*/  @!P1 STG.E desc[UR8][R36.64+0x1c], R41 ;  /* 0x00001c2924009986 */ /* 0x0001e8000c101908 */
[----:B------:R-:W2:Y:S01]  /*6520*/  @!P4 LDG.E R40, desc[UR8][R44.64] ;  /* 0x000000082c28c981 */ /* 0x000ea2000c1e1900 */
[----:B------:R-:W-:-:S04]  /*6530*/  IADD3 R43, P1, PT, R0, R49, RZ ;  /* 0x00000031002b7210 */ /* 0x000fc80007f3e0ff */
[----:B------:R-:W-:Y:S02]  /*6540*/  LEA.HI.X.SX32 R64, R49, RZ, 0x1, P1 ;  /* 0x000000ff31407211 */ /* 0x000fe400008f0eff */
[C---:B------:R-:W-:Y:S02]  /*6550*/  LEA R42, P2, R43.reuse, UR4, 0x2 ;  /* 0x000000042b2a7c11 */ /* 0x040fe4000f8410ff */
[----:B------:R-:W-:Y:S02]  /*6560*/  ISETP.GE.AND P1, PT, R52, R3, PT ;  /* 0x000000033400720c */ /* 0x000fe40003f26270 */
[----:B------:R-:W-:Y:S02]  /*6570*/  LEA.HI.X R43, R43, UR5, R64, 0x2, P2 ;  /* 0x000000052b2b7c11 */ /* 0x000fe400090f1440 */
[CC--:B------:R-:W-:Y:S02]  /*6580*/  ISETP.GE.OR P2, PT, R47.reuse, R2.reuse, P6 ;  /* 0x000000022f00720c */ /* 0x0c0fe40003746670 */
[----:B------:R-:W-:-:S11]  /*6590*/  ISETP.GE.OR P5, PT, R47, R2, P1 ;  /* 0x000000022f00720c */ /* 0x000fd60000fa6670 */
[----:B0-----:R-:W0:Y:S01]  /*65a0*/  @!P2 LDC.64 R36, c[0x0][0x398] ;  /* 0x0000e600ff24ab82 */ /* 0x001e220000000a00 */
[----:B--2---:R-:W-:-:S04]  /*65b0*/  @!P4 FMUL R40, R40, R39 ;  /* 0x000000272828c220 */ /* 0x004fc80000400000 */
[----:B------:R-:W-:-:S03]  /*65c0*/  @!P4 FFMA R87, R87, R38, R40 ;  /* 0x000000265757c223 */ /* 0x000fc60000000028 */
[----:B------:R-:W1:Y:S02]  /*65d0*/  @!P5 LDC.64 R40, c[0x0][0x398] ;  /* 0x0000e600ff28db82 */ /* 0x000e640000000a00 */
[----:B------:R2:W-:Y:S01]  /*65e0*/  @!P4 STG.E desc[UR8][R44.64], R87 ;  /* 0x000000572c00c986 */ /* 0x0005e2000c101908 */
[----:B------:R-:W-:-:S03]  /*65f0*/  ISETP.GE.OR P4, PT, R47, R2, P0 ;  /* 0x000000022f00720c */ /* 0x000fc60000786670 */
[----:B------:R-:W0:Y:S04]  /*6600*/  @!P2 LDG.E R52, desc[UR8][R42.64+0x4] ;  /* 0x000004082a34a981 */ /* 0x000e28000c1e1900 */
[----:B------:R-:W1:Y:S06]  /*6610*/  @!P5 LDG.E R66, desc[UR8][R42.64+0xc] ;  /* 0x00000c082a42d981 */ /* 0x000e6c000c1e1900 */
[----:B------:R-:W3:Y:S01]  /*6620*/  @!P4 LDG.E R64, desc[UR8][R42.64+0x8] ;  /* 0x000008082a40c981 */ /* 0x000ee2000c1e1900 */
[----:B------:R-:W3:Y:S01]  /*6630*/  @!P4 LDC.64 R38, c[0x0][0x398] ;  /* 0x0000e600ff26cb82 */ /* 0x000ee20000000a00 */
[----:B0-----:R-:W-:Y:S01]  /*6640*/  @!P2 FMUL R52, R52, R37 ;  /* 0x000000253434a220 */ /* 0x001fe20000400000 */
[----:B-1----:R-:W-:-:S03]  /*6650*/  @!P5 FMUL R41, R66, R41 ;  /* 0x000000294229d220 */ /* 0x002fc60000400000 */
[----:B------:R-:W-:Y:S01]  /*6660*/  @!P2 FFMA R97, R97, R36, R52 ;  /* 0x000000246161a223 */ /* 0x000fe20000000034 */
[----:B---3--:R-:W-:Y:S01]  /*6670*/  @!P4 FMUL R64, R64, R39 ;  /* 0x000000274040c220 */ /* 0x008fe20000400000 */
[----:B------:R-:W-:-:S03]  /*6680*/  @!P5 FFMA R41, R76, R40, R41 ;  /* 0x000000284c29d223 */ /* 0x000fc60000000029 */
[----:B------:R-:W-:Y:S01]  /*6690*/  @!P2 STG.E desc[UR8][R42.64+0x4], R97 ;  /* 0x000004612a00a986 */ /* 0x000fe2000c101908 */
[----:B------:R-:W-:Y:S01]  /*66a0*/  @!P4 FFMA R99, R99, R38, R64 ;  /* 0x000000266363c223 */ /* 0x000fe20000000040 */
[----:B------:R-:W-:Y:S02]  /*66b0*/  ISETP.GE.AND P2, PT, R54, R3, PT ;  /* 0x000000033600720c */ /* 0x000fe40003f46270 */
[----:B------:R-:W-:Y:S01]  /*66c0*/  @!P5 STG.E desc[UR8][R42.64+0xc], R41 ;  /* 0x00000c292a00d986 */ /* 0x000fe2000c101908 */
[----:B------:R-:W-:-:S03]  /*66d0*/  ISETP.GE.AND P5, PT, R47, R2, PT ;  /* 0x000000022f00720c */ /* 0x000fc60003fa6270 */
[----:B------:R-:W-:Y:S01]  /*66e0*/  @!P4 STG.E desc[UR8][R42.64+0x8], R99 ;  /* 0x000008632a00c986 */ /* 0x000fe2000c101908 */
[----:B------:R-:W-:Y:S02]  /*66f0*/  ISETP.GE.OR P4, PT, R47, R2, P2 ;  /* 0x000000022f00720c */ /* 0x000fe40001786670 */
[----:B------:R-:W-:-:S11]  /*6700*/  ISETP.GE.OR P5, PT, R60, R3, P5 ;  /* 0x000000033c00720c */ /* 0x000fd60002fa6670 */
[----:B------:R-:W3:Y:S01]  /*6710*/  @!P4 LDG.E R40, desc[UR8][R42.64+0x10] ;  /* 0x000010082a28c981 */ /* 0x000ee2000c1e1900 */
[----:B------:R-:W3:Y:S03]  /*6720*/  @!P4 LDC.64 R36, c[0x0][0x398] ;  /* 0x0000e600ff24cb82 */ /* 0x000ee60000000a00 */
[----:B--2---:R-:W2:Y:S05]  /*6730*/  @!P5 LDG.E R44, desc[UR8][R42.64+0x14] ;  /* 0x000014082a2cd981 */ /* 0x004eaa000c1e1900 */
[----:B------:R-:W2:Y:S01]  /*6740*/  @!P5 LDC.64 R38, c[0x0][0x398] ;  /* 0x0000e600ff26db82 */ /* 0x000ea20000000a00 */
[----:B---3--:R-:W-:-:S04]  /*6750*/  @!P4 FMUL R40, R40, R37 ;  /* 0x000000252828c220 */ /* 0x008fc80000400000 */
[----:B------:R-:W-:Y:S01]  /*6760*/  @!P4 FFMA R111, R111, R36, R40 ;  /* 0x000000246f6fc223 */ /* 0x000fe20000000028 */
[----:B--2---:R-:W-:-:S04]  /*6770*/  @!P5 FMUL R39, R44, R39 ;  /* 0x000000272c27d220 */ /* 0x004fc80000400000 */
[----:B------:R-:W-:Y:S01]  /*6780*/  @!P5 FFMA R39, R78, R38, R39 ;  /* 0x000000264e27d223 */ /* 0x000fe20000000027 */
[----:B------:R-:W-:Y:S01]  /*6790*/  @!P4 STG.E desc[UR8][R42.64+0x10], R111 ;  /* 0x0000106f2a00c986 */ /* 0x000fe2000c101908 */
[----:B------:R-:W-:-:S03]  /*67a0*/  ISETP.GE.AND P4, PT, R56, R3, PT ;  /* 0x000000033800720c */ /* 0x000fc60003f86270 */
[----:B------:R0:W-:Y:S01]  /*67b0*/  @!P5 STG.E desc[UR8][R42.64+0x14], R39 ;  /* 0x000014272a00d986 */ /* 0x0001e2000c101908 */
[----:B------:R-:W-:-:S13]  /*67c0*/  ISETP.GE.OR P5, PT, R47, R2, P4 ;  /* 0x000000022f00720c */ /* 0x000fda00027a6670 */
[----:B------:R-:W2:Y:S01]  /*67d0*/  @!P5 LDG.E R38, desc[UR8][R42.64+0x18] ;  /* 0x000018082a26d981 */ /* 0x000ea2000c1e1900 */
[----:B------:R-:W2:Y:S01]  /*67e0*/  @!P5 LDC.64 R36, c[0x0][0x398] ;  /* 0x0000e600ff24db82 */ /* 0x000ea20000000a00 */
[----:B------:R-:W-:-:S04]  /*67f0*/  IADD3 R59, PT, PT, R49, R3, RZ ;  /* 0x00000003313b7210 */ /* 0x000fc80007ffe0ff */
[----:B------:R-:W-:-:S04]  /*6800*/  IADD3 R65, PT, PT, R59, R3, RZ ;  /* 0x000000033b417210 */ /* 0x000fc80007ffe0ff */
[----:B------:R-:W-:-:S04]  /*6810*/  IADD3 R63, PT, PT, R65, R3, RZ ;  /* 0x00000003413f7210 */ /* 0x000fc80007ffe0ff */
[----:B------:R-:W-:-:S04]  /*6820*/  IADD3 R61, PT, PT, R63, R3, RZ ;  /* 0x000000033f3d7210 */ /* 0x000fc80007ffe0ff */
[----:B------:R-:W-:-:S04]  /*6830*/  IADD3 R51, PT, PT, R61, R3, RZ ;  /* 0x000000033d337210 */ /* 0x000fc80007ffe0ff */
[----:B------:R-:W-:Y:S01]  /*6840*/  IADD3 R49, PT, PT, R51, R3, RZ ;  /* 0x0000000333317210 */ /* 0x000fe20007ffe0ff */
[----:B--2---:R-:W-:-:S04]  /*6850*/  @!P5 FMUL R38, R38, R37 ;  /* 0x000000252626d220 */ /* 0x004fc80000400000 */
[----:B------:R-:W-:-:S05]  /*6860*/  @!P5 FFMA R113, R113, R36, R38 ;  /* 0x000000247171d223 */ /* 0x000fca0000000026 */
[----:B------:R-:W-:Y:S01]  /*6870*/  @!P5 STG.E desc[UR8][R42.64+0x18], R113 ;  /* 0x000018712a00d986 */ /* 0x000fe2000c101908 */
[----:B------:R-:W-:-:S04]  /*6880*/  IADD3 R36, P5, PT, R0, R59, RZ ;  /* 0x0000003b00247210 */ /* 0x000fc80007fbe0ff */
[----:B------:R-:W-:Y:S02]  /*6890*/  LEA.HI.X.SX32 R37, R59, RZ, 0x1, P5 ;  /* 0x000000ff3b257211 */ /* 0x000fe400028f0eff */
[----:B------:R-:W-:-:S04]  /*68a0*/  LEA R56, P5, R36, UR4, 0x2 ;  /* 0x0000000424387c11 */ /* 0x000fc8000f8a10ff */
[----:B------:R-:W-:Y:S02]  /*68b0*/  LEA.HI.X R57, R36, UR5, R37, 0x2, P5 ;  /* 0x0000000524397c11 */ /* 0x000fe4000a8f1425 */
[----:B------:R-:W-:-:S04]  /*68c0*/  IADD3 R36, P5, PT, R0, R65, RZ ;  /* 0x0000004100247210 */ /* 0x000fc80007fbe0ff */
[----:B------:R-:W-:Y:S02]  /*68d0*/  LEA.HI.X.SX32 R37, R65, RZ, 0x1, P5 ;  /* 0x000000ff41257211 */ /* 0x000fe400028f0eff */
[----:B------:R-:W-:-:S04]  /*68e0*/  LEA R38, P5, R36, UR4, 0x2 ;  /* 0x0000000424267c11 */ /* 0x000fc8000f8a10ff */
[----:B0-----:R-:W-:Y:S02]  /*68f0*/  LEA.HI.X R39, R36, UR5, R37, 0x2, P5 ;  /* 0x0000000524277c11 */ /* 0x001fe4000a8f1425 */
[----:B------:R-:W-:-:S04]  /*6900*/  IADD3 R36, P5, PT, R0, R63, RZ ;  /* 0x0000003f00247210 */ /* 0x000fc80007fbe0ff */
[----:B------:R-:W-:Y:S02]  /*6910*/  LEA.HI.X.SX32 R37, R63, RZ, 0x1, P5 ;  /* 0x000000ff3f257211 */ /* 0x000fe400028f0eff */
[----:B------:R-:W-:-:S04]  /*6920*/  LEA R40, P5, R36, UR4, 0x2 ;  /* 0x0000000424287c11 */ /* 0x000fc8000f8a10ff */
[----:B------:R-:W-:Y:S02]  /*6930*/  LEA.HI.X R41, R36, UR5, R37, 0x2, P5 ;  /* 0x0000000524297c11 */ /* 0x000fe4000a8f1425 */
        /* <DEDUP_REMOVED lines=12> */
[----:B------:R-:W-:-:S04]  /*6a00*/  ISETP.GE.AND P5, PT, R58, R3, PT ;  /* 0x000000033a00720c */ /* 0x000fc80003fa6270 */
[----:B------:R-:W-:-:S13]  /*6a10*/  ISETP.GE.OR P6, PT, R47, R2, P5 ;  /* 0x000000022f00720c */ /* 0x000fda0002fc6670 */
[----:B------:R-:W2:Y:S01]  /*6a20*/  @!P6 LDG.E R58, desc[UR8][R42.64+0x1c] ;  /* 0x00001c082a3ae981 */ /* 0x000ea2000c1e1900 */
[----:B------:R-:W2:Y:S01]  /*6a30*/  @!P6 LDC.64 R54, c[0x0][0x398] ;  /* 0x0000e600ff36eb82 */ /* 0x000ea20000000a00 */
[----:B------:R-:W-:Y:S01]  /*6a40*/  ISETP.GE.AND P3, PT, R67, R2, PT ;  /* 0x000000024300720c */ /* 0x000fe20003f66270 */
[----:B--2---:R-:W-:-:S04]  /*6a50*/  @!P6 FMUL R55, R58, R55 ;  /* 0x000000373a37e220 */ /* 0x004fc80000400000 */
[----:B------:R-:W-:-:S05]  /*6a60*/  @!P6 FFMA R47, R82, R54, R55 ;  /* 0x00000036522fe223 */ /* 0x000fca0000000037 */
[----:B------:R0:W-:Y:S01]  /*6a70*/  @!P6 STG.E desc[UR8][R42.64+0x1c], R47 ;  /* 0x00001c2f2a00e986 */ /* 0x0001e2000c101908 */
[----:B------:R-:W-:-:S13]  /*6a80*/  ISETP.GE.OR P6, PT, R0, R3, P3 ;  /* 0x000000030000720c */ /* 0x000fda0001fc6670 */
[----:B------:R-:W1:Y:S01]  /*6a90*/  @!P6 LDC.64 R54, c[0x0][0x390] ;  /* 0x0000e400ff36eb82 */ /* 0x000e620000000a00 */
[----:B------:R-:W-:-:S05]  /*6aa0*/  @!P6 IADD3 R59, PT, PT, R0, R59, RZ ;  /* 0x0000003b003be210 */ /* 0x000fca0007ffe0ff */
[----:B-1----:R-:W-:Y:S02]  /*6ab0*/  @!P6 IMAD.WIDE R54, R59, 0x4, R54 ;  /* 0x000000043b36e825 */ /* 0x002fe400078e0236 */
[----:B------:R-:W1:Y:S03]  /*6ac0*/  @!P6 LDC.64 R58, c[0x0][0x398] ;  /* 0x0000e600ff3aeb82 */ /* 0x000e660000000a00 */
[----:B------:R-:W1:Y:S02]  /*6ad0*/  @!P6 LDG.E R64, desc[UR8][R54.64] ;  /* 0x000000083640e981 */ /* 0x000e64000c1e1900 */
[----:B-1----:R-:W-:-:S04]  /*6ae0*/  @!P6 FMUL R64, R64, R59 ;  /* 0x0000003b4040e220 */ /* 0x002fc80000400000 */
[----:B------:R-:W-:-:S05]  /*6af0*/  @!P6 FFMA R77, R77, R58, R64 ;  /* 0x0000003a4d4de223 */ /* 0x000fca0000000040 */
[----:B------:R1:W-:Y:S01]  /*6b00*/  @!P6 STG.E desc[UR8][R54.64], R77 ;  /* 0x0000004d3600e986 */ /* 0x0003e2000c101908 */
[----:B------:R-:W-:-:S13]  /*6b10*/  ISETP.GE.OR P6, PT, R48, R3, P3 ;  /* 0x000000033000720c */ /* 0x000fda0001fc6670 */
[----:B------:R-:W2:Y:S01]  /*6b20*/  @!P6 LDG.E R48, desc[UR8][R56.64+0x4] ;  /* 0x000004083830e981 */ /* 0x000ea2000c1e1900 */
[----:B0-----:R-:W2:Y:S02]  /*6b30*/  @!P6 LDC.64 R42, c[0x0][0x398] ;  /* 0x0000e600ff2aeb82 */ /* 0x001ea40000000a00 */
[----:B--2---:R-:W-:-:S04]  /*6b40*/  @!P6 FMUL R48, R48, R43 ;  /* 0x0000002b3030e220 */ /* 0x004fc80000400000 */
[----:B------:R-:W-:-:S05]  /*6b50*/  @!P6 FFMA R79, R79, R42, R48 ;  /* 0x0000002a4f4fe223 */ /* 0x000fca0000000030 */
[----:B------:R-:W-:Y:S01]  /*6b60*/  @!P6 STG.E desc[UR8][R56.64+0x4], R79 ;  /* 0x0000044f3800e986 */ /* 0x000fe2000c101908 */
[----:B------:R-:W-:-:S13]  /*6b70*/  ISETP.GE.OR P6, PT, R50, R3, P3 ;  /* 0x000000033200720c */ /* 0x000fda0001fc6670 */
[----:B------:R-:W2:Y:S01]  /*6b80*/  @!P6 LDG.E R48, desc[UR8][R56.64+0x8] ;  /* 0x000008083830e981 */ /* 0x000ea2000c1e1900 */
[----:B------:R-:W2:Y:S02]  /*6b90*/  @!P6 LDC.64 R42, c[0x0][0x398] ;  /* 0x0000e600ff2aeb82 */ /* 0x000ea40000000a00 */
        /* <DEDUP_REMOVED lines=8> */
[----:B------:R0:W-:Y:S01]  /*6c20*/  @!P6 STG.E desc[UR8][R56.64+0xc], R47 ;  /* 0x00000c2f3800e986 */ /* 0x0001e2000c101908 */
[----:B------:R-:W-:-:S13]  /*6c30*/  ISETP.GE.OR P6, PT, R67, R2, P2 ;  /* 0x000000024300720c */ /* 0x000fda00017c6670 */
[----:B------:R-:W2:Y:S01]  /*6c40*/  @!P6 LDG.E R16, desc[UR8][R56.64+0x10] ;  /* 0x000010083810e981 */ /* 0x000ea2000c1e1900 */
[----:B------:R-:W2:Y:S02]  /*6c50*/  @!P6 LDC.64 R42, c[0x0][0x398] ;  /* 0x0000e600ff2aeb82 */ /* 0x000ea40000000a00 */
[----:B--2---:R-:W-:-:S04]  /*6c60*/  @!P6 FMUL R16, R16, R43 ;  /* 0x0000002b1010e220 */ /* 0x004fc80000400000 */
[----:B------:R-:W-:-:S05]  /*6c70*/  @!P6 FFMA R101, R101, R42, R16 ;  /* 0x0000002a6565e223 */ /* 0x000fca0000000010 */
[----:B------:R-:W-:Y:S01]  /*6c80*/  @!P6 STG.E desc[UR8][R56.64+0x10], R101 ;  /* 0x000010653800e986 */ /* 0x000fe2000c101908 */
[----:B------:R-:W-:-:S04]  /*6c90*/  ISETP.GE.AND P6, PT, R60, R3, PT ;  /* 0x000000033c00720c */ /* 0x000fc80003fc6270 */
[----:B------:R-:W-:Y:S02]  /*6ca0*/  P2R R48, PR, RZ, 0x40 ;  /* 0x00000040ff307803 */ /* 0x000fe40000000000 */
[----:B------:R-:W-:-:S13]  /*6cb0*/  ISETP.GE.OR P6, PT, R67, R2, P6 ;  /* 0x000000024300720c */ /* 0x000fda00037c6670 */
[----:B------:R-:W2:Y:S01]  /*6cc0*/  @!P6 LDG.E R16, desc[UR8][R56.64+0x14] ;  /* 0x000014083810e981 */ /* 0x000ea2000c1e1900 */
[----:B------:R-:W2:Y:S02]  /*6cd0*/  @!P6 LDC.64 R42, c[0x0][0x398] ;  /* 0x0000e600ff2aeb82 */ /* 0x000ea40000000a00 */
[----:B--2---:R-:W-:-:S04]  /*6ce0*/  @!P6 FMUL R43, R16, R43 ;  /* 0x0000002b102be220 */ /* 0x004fc80000400000 */
[----:B------:R-:W-:-:S05]  /*6cf0*/  @!P6 FFMA R43, R30, R42, R43 ;  /* 0x0000002a1e2be223 */ /* 0x000fca000000002b */
[----:B------:R2:W-:Y:S01]  /*6d00*/  @!P6 STG.E desc[UR8][R56.64+0x14], R43 ;  /* 0x0000142b3800e986 */ /* 0x0005e2000c101908 */
[----:B------:R-:W-:-:S13]  /*6d10*/  ISETP.GE.OR P6, PT, R67, R2, P4 ;  /* 0x000000024300720c */ /* 0x000fda00027c6670 */
[----:B------:R-:W3:Y:S01]  /*6d20*/  @!P6 LDG.E R16, desc[UR8][R56.64+0x18] ;  /* 0x000018083810e981 */ /* 0x000ee2000c1e1900 */
[----:B-1----:R-:W3:Y:S02]  /*6d30*/  @!P6 LDC.64 R54, c[0x0][0x398] ;  /* 0x0000e600ff36eb82 */ /* 0x002ee40000000a00 */
[----:B---3--:R-:W-:-:S04]  /*6d40*/  @!P6 FMUL R16, R16, R55 ;  /* 0x000000371010e220 */ /* 0x008fc80000400000 */
[----:B------:R-:W-:-:S05]  /*6d50*/  @!P6 FFMA R105, R105, R54, R16 ;  /* 0x000000366969e223 */ /* 0x000fca0000000010 */
[----:B------:R-:W-:Y:S01]  /*6d60*/  @!P6 STG.E desc[UR8][R56.64+0x18], R105 ;  /* 0x000018693800e986 */ /* 0x000fe2000c101908 */
[----:B------:R-:W-:-:S13]  /*6d70*/  ISETP.GE.OR P6, PT, R67, R2, P5 ;  /* 0x000000024300720c */ /* 0x000fda0002fc6670 */
[----:B------:R-:W3:Y:S01]  /*6d80*/  @!P6 LDG.E R16, desc[UR8][R56.64+0x1c] ;  /* 0x00001c083810e981 */ /* 0x000ee2000c1e1900 */
[----:B------:R-:W3:Y:S01]  /*6d90*/  @!P6 LDC.64 R54, c[0x0][0x398] ;  /* 0x0000e600ff36eb82 */ /* 0x000ee20000000a00 */
[----:B------:R-:W-:Y:S02]  /*6da0*/  ISETP.NE.AND P3, PT, R62, RZ, PT ;  /* 0x000000ff3e00720c */ /* 0x000fe40003f65270 */
[----:B0-----:R-:W-:Y:S01]  /*6db0*/  IADD3 R47, PT, PT, R46, 0x3, RZ ;  /* 0x000000032e2f7810 */ /* 0x001fe20007ffe0ff */
[----:B---3--:R-:W-:-:S04]  /*6dc0*/  @!P6 FMUL R3, R16, R55 ;  /* 0x000000371003e220 */ /* 0x008fc80000400000 */
[----:B------:R-:W-:-:S05]  /*6dd0*/  @!P6 FFMA R3, R32, R54, R3 ;  /* 0x000000362003e223 */ /* 0x000fca0000000003 */
[----:B------:R-:W-:Y:S01]  /*6de0*/  @!P6 STG.E desc[UR8][R56.64+0x1c], R3 ;  /* 0x00001c033800e986 */ /* 0x000fe2000c101908 */
[----:B------:R-:W-:-:S13]  /*6df0*/  ISETP.GE.OR P6, PT, R47, R2, P3 ;  /* 0x000000022f00720c */ /* 0x000fda0001fc6670 */
[----:B--2---:R-:W0:Y:S01]  /*6e00*/  @!P6 LDC.64 R42, c[0x0][0x390] ;  /* 0x0000e400ff2aeb82 */ /* 0x004e220000000a00 */
[----:B------:R-:W-:-:S07]  /*6e10*/  @!P6 IADD3 R65, PT, PT, R0, R65, RZ ;  /* 0x000000410041e210 */ /* 0x000fce0007ffe0ff */
[----:B------:R-:W1:Y:S01]  /*6e20*/  @!P6 LDC.64 R54, c[0x0][0x398] ;  /* 0x0000e600ff36eb82 */ /* 0x000e620000000a00 */
[----:B0-----:R-:W-:-:S05]  /*6e30*/  @!P6 IMAD.WIDE R42, R65, 0x4, R42 ;  /* 0x00000004412ae825 */ /* 0x001fca00078e022a */
[----:B------:R-:W1:Y:S02]  /*6e40*/  @!P6 LDG.E R16, desc[UR8][R42.64] ;  /* 0x000000082a10e981 */ /* 0x000e64000c1e1900 */
[----:B-1----:R-:W-:-:S04]  /*6e50*/  @!P6 FMUL R16, R16, R55 ;  /* 0x000000371010e220 */ /* 0x002fc80000400000 */
[----:B------:R-:W-:-:S05]  /*6e60*/  @!P6 FFMA R7, R7, R54, R16 ;  /* 0x000000360707e223 */ /* 0x000fca0000000010 */
[----:B------:R0:W-:Y:S01]  /*6e70*/  @!P6 STG.E desc[UR8][R42.64], R7 ;  /* 0x000000072a00e986 */ /* 0x0001e2000c101908 */
[----:B------:R-:W-:-:S04]  /*6e80*/  ISETP.NE.AND P6, PT, R5, RZ, PT ;  /* 0x000000ff0500720c */ /* 0x000fc80003fc5270 */
        /* <DEDUP_REMOVED lines=24> */
[----:B------:R-:W-:-:S04]  /*7010*/  ISETP.NE.AND P6, PT, R48, RZ, PT ;  /* 0x000000ff3000720c */ /* 0x000fc80003fc5270 */
        /* <DEDUP_REMOVED lines=14> */
[----:B------:R-:W2:Y:S01]  /*7100*/  @!P6 LDC.64 R42, c[0x0][0x398] ;  /* 0x0000e600ff2aeb82 */ /* 0x000ea20000000a00 */
[----:B0-----:R-:W-:Y:S01]  /*7110*/  IADD3 R7, PT, PT, R46, 0x4, RZ ;  /* 0x000000042e077810 */ /* 0x001fe20007ffe0ff */
[----:B--2---:R-:W-:-:S04]  /*7120*/  @!P6 FMUL R3, R10, R43 ;  /* 0x0000002b0a03e220 */ /* 0x004fc80000400000 */
[----:B------:R-:W-:-:S05]  /*7130*/  @!P6 FFMA R3, R20, R42, R3 ;  /* 0x0000002a1403e223 */ /* 0x000fca0000000003 */
[----:B------:R0:W-:Y:S01]  /*7140*/  @!P6 STG.E desc[UR8][R38.64+0x1c], R3 ;  /* 0x00001c032600e986 */ /* 0x0001e2000c101908 */
[----:B------:R-:W-:-:S13]  /*7150*/  ISETP.GE.OR P6, PT, R7, R2, P3 ;  /* 0x000000020700720c */ /* 0x000fda0001fc6670 */
[----:B------:R-:W1:Y:S01]  /*7160*/  @!P6 LDC.64 R42, c[0x0][0x390] ;  /* 0x0000e400ff2aeb82 */ /* 0x000e620000000a00 */
[----:B------:R-:W-:-:S07]  /*7170*/  @!P6 IADD3 R63, PT, PT, R0, R63, RZ ;  /* 0x0000003f003fe210 */ /* 0x000fce0007ffe0ff */
[----:B------:R-:W2:Y:S01]  /*7180*/  @!P6 LDC.64 R54, c[0x0][0x398] ;  /* 0x0000e600ff36eb82 */ /* 0x000ea20000000a00 */
[----:B-1----:R-:W-:-:S05]  /*7190*/  @!P6 IMAD.WIDE R42, R63, 0x4, R42 ;  /* 0x000000043f2ae825 */ /* 0x002fca00078e022a */
[----:B------:R-:W2:Y:S02]  /*71a0*/  @!P6 LDG.E R10, desc[UR8][R42.64] ;  /* 0x000000082a0ae981 */ /* 0x000ea4000c1e1900 */
[----:B--2---:R-:W-:-:S04]  /*71b0*/  @!P6 FMUL R10, R10, R55 ;  /* 0x000000370a0ae220 */ /* 0x004fc80000400000 */
[----:B------:R-:W-:-:S05]  /*71c0*/  @!P6 FFMA R13, R13, R54, R10 ;  /* 0x000000360d0de223 */ /* 0x000fca000000000a */
[----:B------:R-:W-:Y:S01]  /*71d0*/  @!P6 STG.E desc[UR8][R42.64], R13 ;  /* 0x0000000d2a00e986 */ /* 0x000fe2000c101908 */
[----:B------:R-:W-:-:S04]  /*71e0*/  ISETP.NE.AND P6, PT, R5, RZ, PT ;  /* 0x000000ff0500720c */ /* 0x000fc80003fc5270 */
[----:B------:R-:W-:-:S13]  /*71f0*/  ISETP.GE.OR P6, PT, R7, R2, P6 ;  /* 0x000000020700720c */ /* 0x000fda00037c6670 */
[----:B------:R-:W2:Y:S01]  /*7200*/  @!P6 LDG.E R10, desc[UR8][R40.64+0x4] ;  /* 0x00000408280ae981 */ /* 0x000ea2000c1e1900 */
[----:B0-----:R-:W2:Y:S02]  /*7210*/  @!P6 LDC.64 R38, c[0x0][0x398] ;  /* 0x0000e600ff26eb82 */ /* 0x001ea40000000a00 */
        /* <DEDUP_REMOVED lines=35> */
[----:B------:R-:W1:Y:S01]  /*7450*/  @!P6 LDG.E R8, desc[UR8][R40.64+0x1c] ;  /* 0x00001c082808e981 */ /* 0x000e62000c1e1900 */
[----:B------:R-:W1:Y:S01]  /*7460*/  @!P6 LDC.64 R18, c[0x0][0x398] ;  /* 0x0000e600ff12eb82 */ /* 0x000e620000000a00 */
[----:B------:R-:W-:Y:S01]  /*7470*/  IADD3 R7, PT, PT, R46, 0x5, RZ ;  /* 0x000000052e077810 */ /* 0x000fe20007ffe0ff */
[----:B-1----:R-:W-:-:S04]  /*7480*/  @!P6 FMUL R3, R8, R19 ;  /* 0x000000130803e220 */ /* 0x002fc80000400000 */
[----:B------:R-:W-:-:S05]  /*7490*/  @!P6 FFMA R3, R24, R18, R3 ;  /* 0x000000121803e223 */ /* 0x000fca0000000003 */
[----:B------:R-:W-:Y:S01]  /*74a0*/  @!P6 STG.E desc[UR8][R40.64+0x1c], R3 ;  /* 0x00001c032800e986 */ /* 0x000fe2000c101908 */
[----:B------:R-:W-:-:S13]  /*74b0*/  ISETP.GE.OR P6, PT, R7, R2, P3 ;  /* 0x000000020700720c */ /* 0x000fda0001fc6670 */
[----:B------:R-:W0:Y:S01]  /*74c0*/  @!P6 LDC.64 R18, c[0x0][0x390] ;  /* 0x0000e400ff12eb82 */ /* 0x000e220000000a00 */
        /* <DEDUP_REMOVED lines=75> */
[----:B0-----:R-:W2:Y:S01]  /*7980*/  @!P6 LDG.E R6, desc[UR8][R52.64+0xc] ;  /* 0x00000c083406e981 */ /* 0x001ea2000c1e1900 */
        /* <DEDUP_REMOVED lines=24> */
[----:B------:R-:W0:Y:S01]  /*7b10*/  @!P6 LDG.E R4, desc[UR8][R52.64+0x1c] ;  /* 0x00001c083404e981 */ /* 0x000e22000c1e1900 */
[----:B------:R-:W0:Y:S02]  /*7b20*/  @!P6 LDC.64 R8, c[0x0][0x398] ;  /* 0x0000e600ff08eb82 */ /* 0x000e240000000a00 */
[----:B0-----:R-:W-:Y:S01]  /*7b30*/  @!P6 FMUL R3, R4, R9 ;  /* 0x000000090403e220 */ /* 0x001fe20000400000 */
[----:B------:R-:W-:-:S04]  /*7b40*/  IADD3 R9, PT, PT, R46, 0x7, RZ ;  /* 0x000000072e097810 */ /* 0x000fc80007ffe0ff */
[----:B------:R-:W-:-:S13]  /*7b50*/  ISETP.GE.OR P3, PT, R9, R2, P3 ;  /* 0x000000020900720c */ /* 0x000fda0001f66670 */
[----:B-1----:R-:W0:Y:S01]  /*7b60*/  @!P3 LDC.64 R6, c[0x0][0x390] ;  /* 0x0000e400ff06bb82 */ /* 0x002e220000000a00 */
[----:B------:R-:W-:Y:S01]  /*7b70*/  @!P3 IADD3 R49, PT, PT, R0, R49, RZ ;  /* 0x000000310031b210 */ /* 0x000fe20007ffe0ff */
[----:B------:R-:W-:-:S05]  /*7b80*/  @!P6 FFMA R3, R34, R8, R3 ;  /* 0x000000082203e223 */ /* 0x000fca0000000003 */
[----:B------:R-:W-:Y:S01]  /*7b90*/  @!P6 STG.E desc[UR8][R52.64+0x1c], R3 ;  /* 0x00001c033400e986 */ /* 0x000fe2000c101908 */
[----:B------:R-:W1:Y:S01]  /*7ba0*/  @!P3 LDC.64 R10, c[0x0][0x398] ;  /* 0x0000e600ff0abb82 */ /* 0x000e620000000a00 */
[----:B0-----:R-:W-:-:S05]  /*7bb0*/  @!P3 IMAD.WIDE R6, R49, 0x4, R6 ;  /* 0x000000043106b825 */ /* 0x001fca00078e0206 */
[----:B------:R-:W1:Y:S01]  /*7bc0*/  @!P3 LDG.E R0, desc[UR8][R6.64] ;  /* 0x000000080600b981 */ /* 0x000e62000c1e1900 */
[----:B------:R-:W-:Y:S02]  /*7bd0*/  ISETP.NE.AND P6, PT, R48, RZ, PT ;  /* 0x000000ff3000720c */ /* 0x000fe40003fc5270 */
[CC--:B------:R-:W-:Y:S02]  /*7be0*/  ISETP.GE.OR P0, PT, R9.reuse, R2.reuse, P0 ;  /* 0x000000020900720c */ /* 0x0c0fe40000706670 */
[CC--:B------:R-:W-:Y:S02]  /*7bf0*/  ISETP.GE.OR P1, PT, R9.reuse, R2.reuse, P1 ;  /* 0x000000020900720c */ /* 0x0c0fe40000f26670 */
[CC--:B------:R-:W-:Y:S02]  /*7c00*/  ISETP.GE.OR P2, PT, R9.reuse, R2.reuse, P2 ;  /* 0x000000020900720c */ /* 0x0c0fe40001746670 */
[CC--:B------:R-:W-:Y:S02]  /*7c10*/  ISETP.GE.OR P6, PT, R9.reuse, R2.reuse, P6 ;  /* 0x000000020900720c */ /* 0x0c0fe400037c6670 */
[----:B------:R-:W-:-:S07]  /*7c20*/  ISETP.GE.OR P4, PT, R9, R2, P4 ;  /* 0x000000020900720c */ /* 0x000fce0002786670 */
[----:B------:R-:W0:Y:S08]  /*7c30*/  @!P1 LDC.64 R18, c[0x0][0x398] ;  /* 0x0000e600ff129b82 */ /* 0x000e300000000a00 */
[----:B------:R-:W2:Y:S08]  /*7c40*/  @!P2 LDC.64 R20, c[0x0][0x398] ;  /* 0x0000e600ff14ab82 */ /* 0x000eb00000000a00 */
[----:B------:R-:W3:Y:S01]  /*7c50*/  @!P6 LDC.64 R22, c[0x0][0x398] ;  /* 0x0000e600ff16eb82 */ /* 0x000ee20000000a00 */
[----:B-1----:R-:W-:-:S04]  /*7c60*/  @!P3 FMUL R0, R0, R11 ;  /* 0x0000000b0000b220 */ /* 0x002fc80000400000 */
[----:B------:R-:W-:-:S05]  /*7c70*/  @!P3 FFMA R17, R17, R10, R0 ;  /* 0x0000000a1111b223 */ /* 0x000fca0000000000 */
[----:B------:R1:W-:Y:S01]  /*7c80*/  @!P3 STG.E desc[UR8][R6.64], R17 ;  /* 0x000000110600b986 */ /* 0x0003e2000c101908 */
[----:B------:R-:W-:-:S03]  /*7c90*/  ISETP.NE.AND P3, PT, R5, RZ, PT ;  /* 0x000000ff0500720c */ /* 0x000fc60003f65270 */
[----:B------:R4:W5:Y:S01]  /*7ca0*/  @!P0 LDG.E R4, desc[UR8][R36.64+0x8] ;  /* 0x0000080824048981 */ /* 0x000962000c1e1900 */
[----:B------:R-:W-:-:S03]  /*7cb0*/  ISETP.GE.OR P3, PT, R9, R2, P3 ;  /* 0x000000020900720c */ /* 0x000fc60001f66670 */
[----:B------:R4:W5:Y:S04]  /*7cc0*/  @!P1 LDG.E R8, desc[UR8][R36.64+0xc] ;  /* 0x00000c0824089981 */ /* 0x000968000c1e1900 */
[----:B------:R4:W5:Y:S01]  /*7cd0*/  @!P2 LDG.E R10, desc[UR8][R36.64+0x10] ;  /* 0x00001008240aa981 */ /* 0x000962000c1e1900 */
[----:B-1----:R-:W1:Y:S03]  /*7ce0*/  @!P0 LDC.64 R16, c[0x0][0x398] ;  /* 0x0000e600ff108b82 */ /* 0x002e660000000a00 */
[----:B------:R4:W5:Y:S04]  /*7cf0*/  @!P6 LDG.E R14, desc[UR8][R36.64+0x14] ;  /* 0x00001408240ee981 */ /* 0x000968000c1e1900 */
[----:B------:R-:W2:Y:S01]  /*7d00*/  @!P3 LDG.E R0, desc[UR8][R36.64+0x4] ;  /* 0x000004082400b981 */ /* 0x000ea2000c1e1900 */
[----:B------:R-:W2:Y:S01]  /*7d10*/  @!P3 LDC.64 R6, c[0x0][0x398] ;  /* 0x0000e600ff06bb82 */ /* 0x000ea20000000a00 */
[----:B------:R-:W-:Y:S01]  /*7d20*/  BSSY.RECONVERGENT B0, `(.L_x_2) ;  /* 0x0000009000007945 */ /* 0x000fe20003800200 */
[----:B------:R-:W-:Y:S01]  /*7d30*/  ISETP.GE.OR P5, PT, R9, R2, P5 ;  /* 0x000000020900720c */ /* 0x000fe20002fa6670 */
[----:B--2---:R-:W-:-:S02]  /*7d40*/  @!P3 FMUL R0, R0, R7 ;  /* 0x000000070000b220 */ /* 0x004fc40000400000 */
[----:B01-34-:R-:W-:Y:S10]  /*7d50*/  @P4 BRA `(.L_x_3) ;  /* 0x0000000000144947 */ /* 0x01bff40003800000 */
[----:B------:R-:W2:Y:S01]  /*7d60*/  LDG.E R2, desc[UR8][R36.64+0x18] ;  /* 0x0000180824027981 */ /* 0x000ea2000c1e1900 */
[----:B------:R-:W2:Y:S02]  /*7d70*/  LDCU.64 UR4, c[0x0][0x398] ;  /* 0x00007300ff0477ac */ /* 0x000ea40008000a00 */
[----:B--2---:R-:W-:-:S04]  /*7d80*/  FMUL R2, R2, UR5 ;  /* 0x0000000502027c20 */ /* 0x004fc80008400000 */
[----:B------:R-:W-:-:S05]  /*7d90*/  FFMA R115, R115, UR4, R2 ;  /* 0x0000000473737c23 */ /* 0x000fca0008000002 */
[----:B------:R0:W-:Y:S02]  /*7da0*/  STG.E desc[UR8][R36.64+0x18], R115 ;  /* 0x0000187324007986 */ /* 0x0001e4000c101908 */
.L_x_3:
[----:B------:R-:W-:Y:S05]  /*7db0*/  BSYNC.RECONVERGENT B0 ;  /* 0x0000000000007941 */ /* 0x000fea0003800200 */
.L_x_2:
[----:B-----5:R-:W-:Y:S01]  /*7dc0*/  @!P0 FMUL R4, R4, R17 ;  /* 0x0000001104048220 */ /* 0x020fe20000400000 */
[----:B------:R-:W-:Y:S01]  /*7dd0*/  @!P1 FMUL R3, R8, R19 ;  /* 0x0000001308039220 */ /* 0x000fe20000400000 */
[----:B------:R-:W-:Y:S01]  /*7de0*/  @!P2 FMUL R10, R10, R21 ;  /* 0x000000150a0aa220 */ /* 0x000fe20000400000 */
[----:B------:R-:W-:Y:S01]  /*7df0*/  @!P6 FMUL R5, R14, R23 ;  /* 0x000000170e05e220 */ /* 0x000fe20000400000 */
[----:B------:R-:W-:Y:S01]  /*7e00*/  @!P3 FFMA R25, R25, R6, R0 ;  /* 0x000000061919b223 */ /* 0x000fe20000000000 */
[----:B------:R-:W-:Y:S01]  /*7e10*/  @!P0 FFMA R35, R35, R16, R4 ;  /* 0x0000001023238223 */ /* 0x000fe20000000004 */
[----:B------:R-:W-:Y:S01]  /*7e20*/  @!P1 FFMA R3, R12, R18, R3 ;  /* 0x000000120c039223 */ /* 0x000fe20000000003 */
[----:B------:R-:W-:Y:S01]  /*7e30*/  @!P2 FFMA R109, R109, R20, R10 ;  /* 0x000000146d6da223 */ /* 0x000fe2000000000a */
[----:B------:R-:W-:Y:S01]  /*7e40*/  @!P6 FFMA R5, R80, R22, R5 ;  /* 0x000000165005e223 */ /* 0x000fe20000000005 */
[----:B------:R1:W-:Y:S04]  /*7e50*/  @!P3 STG.E desc[UR8][R36.64+0x4], R25 ;  /* 0x000004192400b986 */ /* 0x0003e8000c101908 */
[----:B------:R1:W-:Y:S04]  /*7e60*/  @!P0 STG.E desc[UR8][R36.64+0x8], R35 ;  /* 0x0000082324008986 */ /* 0x0003e8000c101908 */
[----:B------:R1:W-:Y:S04]  /*7e70*/  @!P1 STG.E desc[UR8][R36.64+0xc], R3 ;  /* 0x00000c0324009986 */ /* 0x0003e8000c101908 */
[----:B------:R1:W-:Y:S04]  /*7e80*/  @!P2 STG.E desc[UR8][R36.64+0x10], R109 ;  /* 0x0000106d2400a986 */ /* 0x0003e8000c101908 */
[----:B------:R1:W-:Y:S01]  /*7e90*/  @!P6 STG.E desc[UR8][R36.64+0x14], R5 ;  /* 0x000014052400e986 */ /* 0x0003e2000c101908 */
[----:B------:R-:W-:Y:S05]  /*7ea0*/  @P5 EXIT ;  /* 0x000000000000594d */ /* 0x000fea0003800000 */
[----:B------:R-:W1:Y:S01]  /*7eb0*/  LDG.E R0, desc[UR8][R36.64+0x1c] ;  /* 0x00001c0824007981 */ /* 0x000e62000c1e1900 */
[----:B------:R-:W1:Y:S02]  /*7ec0*/  LDCU.64 UR4, c[0x0][0x398] ;  /* 0x00007300ff0477ac */ /* 0x000e640008000a00 */
[----:B-1----:R-:W-:-:S04]  /*7ed0*/  FMUL R3, R0, UR5 ;  /* 0x0000000500037c20 */ /* 0x002fc80008400000 */
[----:B------:R-:W-:-:S05]  /*7ee0*/  FFMA R3, R84, UR4, R3 ;  /* 0x0000000454037c23 */ /* 0x000fca0008000003 */
[----:B------:R-:W-:Y:S01]  /*7ef0*/  STG.E desc[UR8][R36.64+0x1c], R3 ;  /* 0x00001c0324007986 */ /* 0x000fe2000c101908 */
[----:B------:R-:W-:Y:S05]  /*7f00*/  EXIT ;  /* 0x000000000000794d */ /* 0x000fea0003800000 */
.L_x_4:
[----:B------:R-:W-:-:S00]  /*7f10*/  BRA `(.L_x_4) ;  /* 0xfffffffc00fc7947 */ /* 0x000fc0000383ffff */
[----:B------:R-:W-:-:S00]  /*7f20*/  NOP ;  /* 0x0000000000007918 */ /* 0x000fc00000000000 */
        /* <DEDUP_REMOVED lines=13> */
.L_x_5:


//--------------------- .nv.shared._Z10gemm_optimPfS_S_ffiii --------------------------
	.section	.nv.shared._Z10gemm_optimPfS_S_ffiii,"aw",@nobits
	.sectionflags	@""
	.align	4
.nv.shared._Z10gemm_optimPfS_S_ffiii:
	.zero		9216


//--------------------- .nv.shared.reserved.0     --------------------------
	.section	.nv.shared.reserved.0,"aw",@nobits
	.weak		__nv_reservedSMEM_offset_0_alias
	.size		__nv_reservedSMEM_offset_0_alias, 0, 64
	.other		__nv_reservedSMEM_offset_0_alias,@"STO_CUDA_RESERVED_SHARED STV_DEFAULT"
__nv_reservedSMEM_offset_0_alias:
	.zero		0
	.zero		64


//--------------------- .nv.constant0._Z10gemm_optimPfS_S_ffiii --------------------------
	.section	.nv.constant0._Z10gemm_optimPfS_S_ffiii,"a",@progbits
	.sectionflags	@""
	.align	4
.nv.constant0._Z10gemm_optimPfS_S_ffiii:
	.zero		940


//--------------------- SYMBOLS --------------------------

	.type		.nv.reservedSmem.offset0,@object
	.size		.nv.reservedSmem.offset0,0x4
	.type		.nv.reservedSmem.cap,@object
	.size		.nv.reservedSmem.cap,0x4
